//
// Generated by NVIDIA NVVM Compiler
//
// Compiler Build ID: CL-36424714
// Cuda compilation tools, release 13.0, V13.0.88
// Based on NVVM 20.0.0
//

.version 9.0
.target sm_100
.address_size 64

	// .globl	_Z3fftP7double2i
.func  (.param .align 16 .b8 func_retval0[16]) __internal_trig_reduction_slowpathd
(
	.param .b64 __internal_trig_reduction_slowpathd_param_0
)
;
.global .align 8 .b8 __cudart_i2opi_d[144] = {8, 93, 141, 31, 177, 95, 251, 107, 234, 146, 82, 138, 247, 57, 7, 61, 123, 241, 229, 235, 199, 186, 39, 117, 45, 234, 95, 158, 102, 63, 70, 79, 183, 9, 203, 39, 207, 126, 54, 109, 31, 109, 10, 90, 139, 17, 47, 239, 15, 152, 5, 222, 255, 151, 248, 31, 59, 40, 249, 189, 139, 95, 132, 156, 244, 57, 83, 131, 57, 214, 145, 57, 65, 126, 95, 180, 38, 112, 156, 233, 132, 68, 187, 46, 245, 53, 130, 232, 62, 167, 41, 177, 28, 235, 29, 254, 28, 146, 209, 9, 234, 46, 73, 6, 224, 210, 77, 66, 58, 110, 36, 183, 97, 197, 187, 222, 171, 99, 81, 254, 65, 144, 67, 60, 153, 149, 98, 219, 192, 221, 52, 245, 209, 87, 39, 252, 41, 21, 68, 78, 110, 131, 249, 162};
.global .align 16 .b8 __cudart_sin_cos_coeffs[128] = {70, 210, 176, 44, 241, 229, 90, 190, 146, 227, 172, 105, 227, 29, 199, 62, 161, 98, 219, 25, 160, 1, 42, 191, 24, 8, 17, 17, 17, 17, 129, 63, 84, 85, 85, 85, 85, 85, 197, 191, 0, 0, 0, 0, 0, 0, 0, 0, 0, 0, 0, 0, 0, 0, 0, 0, 100, 129, 253, 32, 131, 255, 168, 189, 40, 133, 239, 193, 167, 238, 33, 62, 217, 230, 6, 142, 79, 126, 146, 190, 233, 188, 221, 25, 160, 1, 250, 62, 71, 93, 193, 22, 108, 193, 86, 191, 81, 85, 85, 85, 85, 85, 165, 63, 0, 0, 0, 0, 0, 0, 224, 191, 0, 0, 0, 0, 0, 0, 240, 63};

.visible .entry _Z3fftP7double2i(
	.param .u64 .ptr .align 1 _Z3fftP7double2i_param_0,
	.param .u32 _Z3fftP7double2i_param_1
)
{
	.reg .pred 	%p<9>;
	.reg .b32 	%r<36>;
	.reg .b64 	%rd<15>;
	.reg .b64 	%fd<84>;

	ld.param.u64 	%rd1, [_Z3fftP7double2i_param_0];
	ld.param.u32 	%r10, [_Z3fftP7double2i_param_1];
	mov.u32 	%r11, %ctaid.x;
	mov.u32 	%r12, %ntid.x;
	mov.u32 	%r13, %tid.x;
	mad.lo.s32 	%r1, %r11, %r12, %r13;
	cvt.rn.f64.s32 	%fd13, %r10;
	mov.f64 	%fd14, 0d401921FB54442D18;
	div.rn.f64 	%fd15, %fd14, %fd13;
	cvt.rn.f64.s32 	%fd16, %r1;
	mul.f64 	%fd1, %fd15, %fd16;
	abs.f64 	%fd2, %fd1;
	setp.neu.f64 	%p1, %fd2, 0d7FF0000000000000;
	@%p1 bra 	$L__BB0_2;
	mov.f64 	%fd22, 0d0000000000000000;
	mul.rn.f64 	%fd82, %fd1, %fd22;
	mov.b32 	%r34, 1;
	bra.uni 	$L__BB0_5;
$L__BB0_2:
	mul.f64 	%fd17, %fd1, 0d3FE45F306DC9C883;
	cvt.rni.s32.f64 	%r33, %fd17;
	cvt.rn.f64.s32 	%fd18, %r33;
	fma.rn.f64 	%fd19, %fd18, 0dBFF921FB54442D18, %fd1;
	fma.rn.f64 	%fd20, %fd18, 0dBC91A62633145C00, %fd19;
	fma.rn.f64 	%fd82, %fd18, 0dB97B839A252049C0, %fd20;
	setp.ltu.f64 	%p2, %fd2, 0d41E0000000000000;
	@%p2 bra 	$L__BB0_4;
	{ // callseq 0, 0
	.param .b64 param0;
	st.param.f64 	[param0], %fd1;
	.param .align 16 .b8 retval0[16];
	call.uni (retval0), 
	__internal_trig_reduction_slowpathd, 
	(
	param0
	);
	ld.param.f64 	%fd82, [retval0];
	ld.param.b32 	%r33, [retval0+8];
	} // callseq 0
$L__BB0_4:
	add.s32 	%r34, %r33, 1;
$L__BB0_5:
	setp.neu.f64 	%p3, %fd2, 0d7FF0000000000000;
	shl.b32 	%r16, %r34, 6;
	cvt.u64.u32 	%rd2, %r16;
	and.b64  	%rd3, %rd2, 64;
	mov.u64 	%rd4, __cudart_sin_cos_coeffs;
	add.s64 	%rd5, %rd4, %rd3;
	mul.rn.f64 	%fd23, %fd82, %fd82;
	and.b32  	%r17, %r34, 1;
	setp.eq.b32 	%p4, %r17, 1;
	selp.f64 	%fd24, 0dBDA8FF8320FD8164, 0d3DE5DB65F9785EBA, %p4;
	ld.global.nc.v2.f64 	{%fd25, %fd26}, [%rd5];
	fma.rn.f64 	%fd27, %fd24, %fd23, %fd25;
	fma.rn.f64 	%fd28, %fd27, %fd23, %fd26;
	ld.global.nc.v2.f64 	{%fd29, %fd30}, [%rd5+16];
	fma.rn.f64 	%fd31, %fd28, %fd23, %fd29;
	fma.rn.f64 	%fd32, %fd31, %fd23, %fd30;
	ld.global.nc.v2.f64 	{%fd33, %fd34}, [%rd5+32];
	fma.rn.f64 	%fd35, %fd32, %fd23, %fd33;
	fma.rn.f64 	%fd36, %fd35, %fd23, %fd34;
	fma.rn.f64 	%fd37, %fd36, %fd82, %fd82;
	fma.rn.f64 	%fd38, %fd36, %fd23, 0d3FF0000000000000;
	selp.f64 	%fd39, %fd38, %fd37, %p4;
	and.b32  	%r18, %r34, 2;
	setp.eq.s32 	%p5, %r18, 0;
	mov.f64 	%fd40, 0d0000000000000000;
	sub.f64 	%fd41, %fd40, %fd39;
	selp.f64 	%fd8, %fd39, %fd41, %p5;
	@%p3 bra 	$L__BB0_7;
	mov.f64 	%fd47, 0d0000000000000000;
	mul.rn.f64 	%fd83, %fd1, %fd47;
	mov.b32 	%r35, 0;
	bra.uni 	$L__BB0_9;
$L__BB0_7:
	mul.f64 	%fd42, %fd1, 0d3FE45F306DC9C883;
	cvt.rni.s32.f64 	%r35, %fd42;
	cvt.rn.f64.s32 	%fd43, %r35;
	fma.rn.f64 	%fd44, %fd43, 0dBFF921FB54442D18, %fd1;
	fma.rn.f64 	%fd45, %fd43, 0dBC91A62633145C00, %fd44;
	fma.rn.f64 	%fd83, %fd43, 0dB97B839A252049C0, %fd45;
	setp.ltu.f64 	%p6, %fd2, 0d41E0000000000000;
	@%p6 bra 	$L__BB0_9;
	{ // callseq 1, 0
	.param .b64 param0;
	st.param.f64 	[param0], %fd1;
	.param .align 16 .b8 retval0[16];
	call.uni (retval0), 
	__internal_trig_reduction_slowpathd, 
	(
	param0
	);
	ld.param.f64 	%fd83, [retval0];
	ld.param.b32 	%r35, [retval0+8];
	} // callseq 1
$L__BB0_9:
	cvta.to.global.u64 	%rd6, %rd1;
	shl.b32 	%r21, %r35, 6;
	cvt.u64.u32 	%rd7, %r21;
	and.b64  	%rd8, %rd7, 64;
	add.s64 	%rd10, %rd4, %rd8;
	mul.rn.f64 	%fd48, %fd83, %fd83;
	and.b32  	%r22, %r35, 1;
	setp.eq.b32 	%p7, %r22, 1;
	selp.f64 	%fd49, 0dBDA8FF8320FD8164, 0d3DE5DB65F9785EBA, %p7;
	ld.global.nc.v2.f64 	{%fd50, %fd51}, [%rd10];
	fma.rn.f64 	%fd52, %fd49, %fd48, %fd50;
	fma.rn.f64 	%fd53, %fd52, %fd48, %fd51;
	ld.global.nc.v2.f64 	{%fd54, %fd55}, [%rd10+16];
	fma.rn.f64 	%fd56, %fd53, %fd48, %fd54;
	fma.rn.f64 	%fd57, %fd56, %fd48, %fd55;
	ld.global.nc.v2.f64 	{%fd58, %fd59}, [%rd10+32];
	fma.rn.f64 	%fd60, %fd57, %fd48, %fd58;
	fma.rn.f64 	%fd61, %fd60, %fd48, %fd59;
	fma.rn.f64 	%fd62, %fd61, %fd83, %fd83;
	fma.rn.f64 	%fd63, %fd61, %fd48, 0d3FF0000000000000;
	selp.f64 	%fd64, %fd63, %fd62, %p7;
	and.b32  	%r23, %r35, 2;
	setp.eq.s32 	%p8, %r23, 0;
	mov.f64 	%fd65, 0d0000000000000000;
	sub.f64 	%fd66, %fd65, %fd64;
	selp.f64 	%fd67, %fd64, %fd66, %p8;
	mov.u32 	%r24, %tid.y;
	mov.u32 	%r25, %ntid.y;
	mov.u32 	%r26, %ctaid.y;
	mad.lo.s32 	%r27, %r26, %r25, %r24;
	mad.lo.s32 	%r28, %r10, %r27, %r1;
	shr.u32 	%r29, %r10, 31;
	add.s32 	%r30, %r10, %r29;
	shr.s32 	%r31, %r30, 1;
	add.s32 	%r32, %r28, %r31;
	mul.wide.s32 	%rd11, %r32, 16;
	add.s64 	%rd12, %rd6, %rd11;
	ld.global.v2.f64 	{%fd68, %fd69}, [%rd12];
	mul.f64 	%fd70, %fd8, %fd68;
	mul.f64 	%fd71, %fd69, %fd67;
	sub.f64 	%fd72, %fd70, %fd71;
	mul.f64 	%fd73, %fd68, %fd67;
	fma.rn.f64 	%fd74, %fd8, %fd69, %fd73;
	mul.wide.s32 	%rd13, %r28, 16;
	add.s64 	%rd14, %rd6, %rd13;
	ld.global.v2.f64 	{%fd75, %fd76}, [%rd14];
	add.f64 	%fd77, %fd75, %fd72;
	add.f64 	%fd78, %fd76, %fd74;
	st.global.v2.f64 	[%rd14], {%fd77, %fd78};
	sub.f64 	%fd79, %fd75, %fd72;
	sub.f64 	%fd80, %fd76, %fd74;
	st.global.v2.f64 	[%rd12], {%fd79, %fd80};
	ret;

}
	// .globl	_Z16bit_reverse_copyP7double2iS0_
.visible .entry _Z16bit_reverse_copyP7double2iS0_(
	.param .u64 .ptr .align 1 _Z16bit_reverse_copyP7double2iS0__param_0,
	.param .u32 _Z16bit_reverse_copyP7double2iS0__param_1,
	.param .u64 .ptr .align 1 _Z16bit_reverse_copyP7double2iS0__param_2
)
{
	.reg .pred 	%p<11>;
	.reg .b32 	%r<96>;
	.reg .b64 	%rd<13>;
	.reg .b64 	%fd<50>;

	ld.param.u64 	%rd3, [_Z16bit_reverse_copyP7double2iS0__param_0];
	ld.param.u32 	%r36, [_Z16bit_reverse_copyP7double2iS0__param_1];
	ld.param.u64 	%rd4, [_Z16bit_reverse_copyP7double2iS0__param_2];
	mov.u32 	%r37, %ctaid.x;
	mov.u32 	%r38, %ntid.x;
	mov.u32 	%r39, %tid.x;
	mad.lo.s32 	%r1, %r37, %r38, %r39;
	setp.gt.s32 	%p1, %r1, %r36;
	@%p1 bra 	$L__BB1_17;
	cvt.rn.f64.s32 	%fd47, %r36;
	{
	.reg .b32 %temp; 
	mov.b64 	{%temp, %r81}, %fd47;
	}
	{
	.reg .b32 %temp; 
	mov.b64 	{%r82, %temp}, %fd47;
	}
	setp.gt.s32 	%p2, %r81, 1048575;
	mov.b32 	%r83, -1023;
	@%p2 bra 	$L__BB1_3;
	mul.f64 	%fd47, %fd47, 0d4350000000000000;
	{
	.reg .b32 %temp; 
	mov.b64 	{%temp, %r81}, %fd47;
	}
	{
	.reg .b32 %temp; 
	mov.b64 	{%r82, %temp}, %fd47;
	}
	mov.b32 	%r83, -1077;
$L__BB1_3:
	add.s32 	%r42, %r81, -1;
	setp.gt.u32 	%p3, %r42, 2146435070;
	@%p3 bra 	$L__BB1_7;
	shr.u32 	%r45, %r81, 20;
	add.s32 	%r84, %r83, %r45;
	and.b32  	%r46, %r81, 1048575;
	or.b32  	%r47, %r46, 1072693248;
	mov.b64 	%fd48, {%r82, %r47};
	setp.lt.u32 	%p5, %r47, 1073127583;
	@%p5 bra 	$L__BB1_6;
	{
	.reg .b32 %temp; 
	mov.b64 	{%r48, %temp}, %fd48;
	}
	{
	.reg .b32 %temp; 
	mov.b64 	{%temp, %r49}, %fd48;
	}
	add.s32 	%r50, %r49, -1048576;
	mov.b64 	%fd48, {%r48, %r50};
	add.s32 	%r84, %r84, 1;
$L__BB1_6:
	add.f64 	%fd11, %fd48, 0dBFF0000000000000;
	add.f64 	%fd12, %fd48, 0d3FF0000000000000;
	rcp.approx.ftz.f64 	%fd13, %fd12;
	neg.f64 	%fd14, %fd12;
	fma.rn.f64 	%fd15, %fd14, %fd13, 0d3FF0000000000000;
	fma.rn.f64 	%fd16, %fd15, %fd15, %fd15;
	fma.rn.f64 	%fd17, %fd16, %fd13, %fd13;
	mul.f64 	%fd18, %fd11, %fd17;
	fma.rn.f64 	%fd19, %fd11, %fd17, %fd18;
	mul.f64 	%fd20, %fd19, %fd19;
	fma.rn.f64 	%fd21, %fd20, 0d3EB1380B3AE80F1E, 0d3ED0EE258B7A8B04;
	fma.rn.f64 	%fd22, %fd21, %fd20, 0d3EF3B2669F02676F;
	fma.rn.f64 	%fd23, %fd22, %fd20, 0d3F1745CBA9AB0956;
	fma.rn.f64 	%fd24, %fd23, %fd20, 0d3F3C71C72D1B5154;
	fma.rn.f64 	%fd25, %fd24, %fd20, 0d3F624924923BE72D;
	fma.rn.f64 	%fd26, %fd25, %fd20, 0d3F8999999999A3C4;
	fma.rn.f64 	%fd27, %fd26, %fd20, 0d3FB5555555555554;
	sub.f64 	%fd28, %fd11, %fd19;
	add.f64 	%fd29, %fd28, %fd28;
	neg.f64 	%fd30, %fd19;
	fma.rn.f64 	%fd31, %fd30, %fd11, %fd29;
	mul.f64 	%fd32, %fd17, %fd31;
	mul.f64 	%fd33, %fd20, %fd27;
	fma.rn.f64 	%fd34, %fd33, %fd19, %fd32;
	xor.b32  	%r51, %r84, -2147483648;
	mov.b32 	%r52, 1127219200;
	mov.b64 	%fd35, {%r51, %r52};
	mov.b32 	%r53, -2147483648;
	mov.b64 	%fd36, {%r53, %r52};
	sub.f64 	%fd37, %fd35, %fd36;
	fma.rn.f64 	%fd38, %fd37, 0d3FE62E42FEFA39EF, %fd19;
	fma.rn.f64 	%fd39, %fd37, 0dBFE62E42FEFA39EF, %fd38;
	sub.f64 	%fd40, %fd39, %fd19;
	sub.f64 	%fd41, %fd34, %fd40;
	fma.rn.f64 	%fd42, %fd37, 0d3C7ABC9E3B39803F, %fd41;
	add.f64 	%fd49, %fd38, %fd42;
	bra.uni 	$L__BB1_8;
$L__BB1_7:
	fma.rn.f64 	%fd10, %fd47, 0d7FF0000000000000, 0d7FF0000000000000;
	{
	.reg .b32 %temp; 
	mov.b64 	{%temp, %r43}, %fd47;
	}
	and.b32  	%r44, %r43, 2147483647;
	setp.eq.s32 	%p4, %r44, 0;
	selp.f64 	%fd49, 0dFFF0000000000000, %fd10, %p4;
$L__BB1_8:
	mul.f64 	%fd43, %fd49, 0d3C7777D0FFDA0D24;
	fma.rn.f64 	%fd44, %fd49, 0d3FF71547652B82FE, %fd43;
	cvt.rzi.s32.f64 	%r12, %fd44;
	setp.lt.s32 	%p6, %r12, 1;
	mov.b64 	%rd12, 0;
	@%p6 bra 	$L__BB1_16;
	and.b32  	%r13, %r12, 3;
	setp.lt.u32 	%p7, %r12, 4;
	mov.b32 	%r93, 0;
	mov.u32 	%r95, %r93;
	@%p7 bra 	$L__BB1_12;
	and.b32  	%r93, %r12, 2147483644;
	add.s32 	%r85, %r12, -2;
	mov.b32 	%r86, 0;
	mov.u32 	%r95, %r86;
$L__BB1_11:
	shr.u32 	%r57, %r1, %r86;
	and.b32  	%r58, %r57, 1;
	add.s32 	%r59, %r85, 1;
	shl.b32 	%r60, %r58, %r59;
	add.s32 	%r61, %r60, %r95;
	add.s32 	%r62, %r86, 1;
	shr.u32 	%r63, %r1, %r62;
	and.b32  	%r64, %r63, 1;
	add.s32 	%r65, %r85, -2;
	shl.b32 	%r66, %r64, %r85;
	add.s32 	%r67, %r66, %r61;
	add.s32 	%r68, %r86, 2;
	shr.u32 	%r69, %r1, %r68;
	and.b32  	%r70, %r69, 1;
	add.s32 	%r71, %r85, -1;
	shl.b32 	%r72, %r70, %r71;
	add.s32 	%r73, %r72, %r67;
	add.s32 	%r74, %r86, 3;
	shr.u32 	%r75, %r1, %r74;
	and.b32  	%r76, %r75, 1;
	shl.b32 	%r77, %r76, %r65;
	add.s32 	%r95, %r77, %r73;
	add.s32 	%r85, %r85, -4;
	add.s32 	%r86, %r86, 4;
	setp.ne.s32 	%p8, %r86, %r93;
	@%p8 bra 	$L__BB1_11;
$L__BB1_12:
	setp.eq.s32 	%p9, %r13, 0;
	@%p9 bra 	$L__BB1_15;
	sub.s32 	%r92, %r12, %r93;
	neg.s32 	%r91, %r13;
$L__BB1_14:
	.pragma "nounroll";
	shr.u32 	%r78, %r1, %r93;
	and.b32  	%r79, %r78, 1;
	add.s32 	%r92, %r92, -1;
	shl.b32 	%r80, %r79, %r92;
	add.s32 	%r95, %r80, %r95;
	add.s32 	%r93, %r93, 1;
	add.s32 	%r91, %r91, 1;
	setp.ne.s32 	%p10, %r91, 0;
	@%p10 bra 	$L__BB1_14;
$L__BB1_15:
	cvt.s64.s32 	%rd12, %r95;
$L__BB1_16:
	cvta.to.global.u64 	%rd6, %rd3;
	mul.wide.s32 	%rd7, %r1, 16;
	add.s64 	%rd8, %rd6, %rd7;
	ld.global.v2.f64 	{%fd45, %fd46}, [%rd8];
	cvta.to.global.u64 	%rd9, %rd4;
	shl.b64 	%rd10, %rd12, 4;
	add.s64 	%rd11, %rd9, %rd10;
	st.global.v2.f64 	[%rd11], {%fd45, %fd46};
$L__BB1_17:
	ret;

}
.func  (.param .align 16 .b8 func_retval0[16]) __internal_trig_reduction_slowpathd(
	.param .b64 __internal_trig_reduction_slowpathd_param_0
)
{
	.local .align 8 .b8 	__local_depot2[40];
	.reg .b64 	%SP;
	.reg .b64 	%SPL;
	.reg .pred 	%p<10>;
	.reg .b32 	%r<47>;
	.reg .b64 	%rd<74>;
	.reg .b64 	%fd<5>;

	mov.u64 	%SPL, __local_depot2;
	ld.param.f64 	%fd4, [__internal_trig_reduction_slowpathd_param_0];
	add.u64 	%rd1, %SPL, 0;
	{
	.reg .b32 %temp; 
	mov.b64 	{%temp, %r1}, %fd4;
	}
	shr.u32 	%r2, %r1, 20;
	and.b32  	%r3, %r2, 2047;
	setp.eq.s32 	%p1, %r3, 2047;
	mov.b32 	%r46, 0;
	@%p1 bra 	$L__BB2_9;
	add.s32 	%r20, %r3, -1024;
	mov.b64 	%rd20, %fd4;
	shl.b64 	%rd2, %rd20, 11;
	shr.u32 	%r4, %r20, 6;
	sub.s32 	%r45, 15, %r4;
	sub.s32 	%r21, 19, %r4;
	setp.lt.u32 	%p2, %r20, 128;
	selp.b32 	%r6, 18, %r21, %p2;
	setp.ge.s32 	%p3, %r45, %r6;
	mov.b64 	%rd70, 0;
	@%p3 bra 	$L__BB2_4;
	add.s32 	%r23, %r6, %r4;
	neg.s32 	%r43, %r23;
	or.b64  	%rd3, %rd2, -9223372036854775808;
	mov.b64 	%rd70, 0;
	mov.b32 	%r42, 0;
	mov.u64 	%rd25, __cudart_i2opi_d;
	mov.u32 	%r44, %r45;
$L__BB2_3:
	.pragma "nounroll";
	mul.wide.s32 	%rd22, %r42, 8;
	add.s64 	%rd23, %rd1, %rd22;
	mul.wide.s32 	%rd24, %r44, 8;
	add.s64 	%rd26, %rd25, %rd24;
	ld.global.nc.u64 	%rd27, [%rd26];
	{
	.reg .u32 %r0, %r1, %r2, %r3, %alo, %ahi, %blo, %bhi, %clo, %chi;
	mov.b64 	{%alo,%ahi}, %rd27;
	mov.b64 	{%blo,%bhi}, %rd3;
	mov.b64 	{%clo,%chi}, %rd70;
	mad.lo.cc.u32 	%r0, %alo, %blo, %clo;
	madc.hi.cc.u32 	%r1, %alo, %blo, %chi;
	madc.hi.u32 	%r2, %alo, %bhi, 0;
	mad.lo.cc.u32 	%r1, %alo, %bhi, %r1;
	madc.hi.cc.u32 	%r2, %ahi, %blo, %r2;
	madc.hi.u32 	%r3, %ahi, %bhi, 0;
	mad.lo.cc.u32 	%r1, %ahi, %blo, %r1;
	madc.lo.cc.u32 	%r2, %ahi, %bhi, %r2;
	addc.u32 	%r3, %r3, 0;
	mov.b64 	%rd28, {%r0,%r1};
	mov.b64 	%rd70, {%r2,%r3};
	}
	st.local.u64 	[%rd23], %rd28;
	add.s32 	%r44, %r44, 1;
	add.s32 	%r43, %r43, 1;
	add.s32 	%r42, %r42, 1;
	setp.ne.s32 	%p4, %r43, -15;
	mov.u32 	%r45, %r6;
	@%p4 bra 	$L__BB2_3;
$L__BB2_4:
	cvt.s64.s32 	%rd29, %r45;
	cvt.u64.u32 	%rd30, %r4;
	add.s64 	%rd31, %rd30, %rd29;
	shl.b64 	%rd32, %rd31, 3;
	add.s64 	%rd33, %rd1, %rd32;
	st.local.u64 	[%rd33+-120], %rd70;
	and.b32  	%r15, %r2, 63;
	ld.local.u64 	%rd72, [%rd1+16];
	ld.local.u64 	%rd71, [%rd1+24];
	setp.eq.s32 	%p5, %r15, 0;
	@%p5 bra 	$L__BB2_6;
	shl.b64 	%rd34, %rd71, %r15;
	shr.u64 	%rd35, %rd72, 1;
	xor.b32  	%r24, %r15, 63;
	shr.u64 	%rd36, %rd35, %r24;
	or.b64  	%rd71, %rd34, %rd36;
	ld.local.u64 	%rd37, [%rd1+8];
	shl.b64 	%rd38, %rd72, %r15;
	shr.u64 	%rd39, %rd37, 1;
	shr.u64 	%rd40, %rd39, %r24;
	or.b64  	%rd72, %rd38, %rd40;
$L__BB2_6:
	and.b32  	%r25, %r1, -2147483648;
	shr.u64 	%rd41, %rd71, 62;
	cvt.u32.u64 	%r26, %rd41;
	mov.b64 	{%r27, %r28}, %rd71;
	mov.b64 	{%r29, %r30}, %rd72;
	shf.l.wrap.b32 	%r31, %r30, %r27, 2;
	shf.l.wrap.b32 	%r32, %r27, %r28, 2;
	mov.b64 	%rd42, {%r31, %r32};
	shl.b64 	%rd43, %rd72, 2;
	shr.u64 	%rd44, %rd42, 63;
	cvt.u32.u64 	%r33, %rd44;
	add.s32 	%r34, %r33, %r26;
	setp.eq.s32 	%p6, %r25, 0;
	neg.s32 	%r35, %r34;
	selp.b32 	%r46, %r34, %r35, %p6;
	setp.gt.s64 	%p7, %rd42, -1;
	mov.b64 	%rd45, 0;
	{
	.reg .u32 %r0, %r1, %r2, %r3, %a0, %a1, %a2, %a3, %b0, %b1, %b2, %b3;
	mov.b64 	{%a0,%a1}, %rd45;
	mov.b64 	{%a2,%a3}, %rd45;
	mov.b64 	{%b0,%b1}, %rd43;
	mov.b64 	{%b2,%b3}, %rd42;
	sub.cc.u32 	%r0, %a0, %b0;
	subc.cc.u32 	%r1, %a1, %b1;
	subc.cc.u32 	%r2, %a2, %b2;
	subc.u32 	%r3, %a3, %b3;
	mov.b64 	%rd46, {%r0,%r1};
	mov.b64 	%rd47, {%r2,%r3};
	}
	xor.b32  	%r36, %r25, -2147483648;
	selp.b64 	%rd73, %rd42, %rd47, %p7;
	selp.b64 	%rd14, %rd43, %rd46, %p7;
	selp.b32 	%r17, %r25, %r36, %p7;
	clz.b64 	%r37, %rd73;
	cvt.u64.u32 	%rd15, %r37;
	setp.eq.s32 	%p8, %r37, 0;
	@%p8 bra 	$L__BB2_8;
	cvt.u32.u64 	%r38, %rd15;
	and.b32  	%r39, %r38, 63;
	shl.b64 	%rd48, %rd73, %r39;
	shr.u64 	%rd49, %rd14, 1;
	not.b32 	%r40, %r38;
	and.b32  	%r41, %r40, 63;
	shr.u64 	%rd50, %rd49, %r41;
	or.b64  	%rd73, %rd48, %rd50;
$L__BB2_8:
	mov.b64 	%rd51, -3958705157555305931;
	{
	.reg .u32 %r0, %r1, %r2, %r3, %alo, %ahi, %blo, %bhi;
	mov.b64 	{%alo,%ahi}, %rd73;
	mov.b64 	{%blo,%bhi}, %rd51;
	mul.lo.u32 	%r0, %alo, %blo;
	mul.hi.u32 	%r1, %alo, %blo;
	mad.lo.cc.u32 	%r1, %alo, %bhi, %r1;
	madc.hi.u32 	%r2, %alo, %bhi, 0;
	mad.lo.cc.u32 	%r1, %ahi, %blo, %r1;
	madc.hi.cc.u32 	%r2, %ahi, %blo, %r2;
	madc.hi.u32 	%r3, %ahi, %bhi, 0;
	mad.lo.cc.u32 	%r2, %ahi, %bhi, %r2;
	addc.u32 	%r3, %r3, 0;
	mov.b64 	%rd52, {%r0,%r1};
	mov.b64 	%rd53, {%r2,%r3};
	}
	setp.gt.s64 	%p9, %rd53, 0;
	{
	.reg .u32 %r0, %r1, %r2, %r3, %a0, %a1, %a2, %a3, %b0, %b1, %b2, %b3;
	mov.b64 	{%a0,%a1}, %rd52;
	mov.b64 	{%a2,%a3}, %rd53;
	mov.b64 	{%b0,%b1}, %rd52;
	mov.b64 	{%b2,%b3}, %rd53;
	add.cc.u32 	%r0, %a0, %b0;
	addc.cc.u32 	%r1, %a1, %b1;
	addc.cc.u32 	%r2, %a2, %b2;
	addc.u32 	%r3, %a3, %b3;
	mov.b64 	%rd54, {%r0,%r1};
	mov.b64 	%rd55, {%r2,%r3};
	}
	selp.b64 	%rd56, %rd55, %rd53, %p9;
	selp.s64 	%rd57, -1, 0, %p9;
	sub.s64 	%rd58, %rd57, %rd15;
	cvt.u64.u32 	%rd59, %r17;
	shl.b64 	%rd60, %rd59, 32;
	add.s64 	%rd61, %rd56, 1;
	shr.u64 	%rd62, %rd61, 10;
	add.s64 	%rd63, %rd62, 1;
	shr.u64 	%rd64, %rd63, 1;
	shl.b64 	%rd65, %rd58, 52;
	add.s64 	%rd66, %rd65, %rd64;
	add.s64 	%rd67, %rd66, 4602678819172646912;
	or.b64  	%rd68, %rd67, %rd60;
	mov.b64 	%fd4, %rd68;
$L__BB2_9:
	st.param.f64 	[func_retval0], %fd4;
	st.param.b32 	[func_retval0+8], %r46;
	ret;

}


// ===== COMPILED SASS (sm_100) =====

	.target	sm_100

	.elftype	@"ET_EXEC"


//--------------------- .note.nv.tkinfo           --------------------------
	.section	.note.nv.tkinfo,"",@"SHT_NOTE"
	.sectionflags	@"SHF_NOTE_NV_TKINFO"
	.tkinfo
        /*0018*/ 	.word	0x00000002
        /*0030*/ 	.string	""
        /*0030*/ 	.string	"ptxas"
        /*0030*/ 	.string	"Cuda compilation tools, release 13.0, V13.0.88"
        /*0030*/ 	.string	"Build cuda_13.0.r13.0/compiler.36424714_0"
        /*0030*/ 	.string	"-arch sm_100 -m 64 "



//--------------------- .note.nv.cuinfo           --------------------------
	.section	.note.nv.cuinfo,"",@"SHT_NOTE"
	.sectionflags	@"SHF_NOTE_NV_CUINFO"
        /*0018*/ 	.short	0x0002
        /*001a*/ 	.short	0x0064
        /*001c*/ 	.short	0x0082
	.zero		2


//--------------------- .nv.info                  --------------------------
	.section	.nv.info,"",@"SHT_CUDA_INFO"
	.align	4


	//----- nvinfo : EIATTR_REGCOUNT
	.align		4
        /*0000*/ 	.byte	0x04, 0x2f
        /*0002*/ 	.short	(.L_3 - .L_2)
	.align		4
.L_2:
        /*0004*/ 	.word	index@(_Z3fftP7double2i)
        /*0008*/ 	.word	0x0000001e


	//----- nvinfo : EIATTR_FRAME_SIZE
	.align		4
.L_3:
        /*000c*/ 	.byte	0x04, 0x11
        /*000e*/ 	.short	(.L_5 - .L_4)
	.align		4
.L_4:
        /*0010*/ 	.word	index@($_Z3fftP7double2i$__internal_trig_reduction_slowpathd)
        /*0014*/ 	.word	0x00000028


	//----- nvinfo : EIATTR_FRAME_SIZE
	.align		4
.L_5:
        /*0018*/ 	.byte	0x04, 0x11
        /*001a*/ 	.short	(.L_7 - .L_6)
	.align		4
.L_6:
        /*001c*/ 	.word	index@($__internal_0_$__cuda_sm20_div_rn_f64_full)
        /*0020*/ 	.word	0x00000028


	//----- nvinfo : EIATTR_FRAME_SIZE
	.align		4
.L_7:
        /*0024*/ 	.byte	0x04, 0x11
        /*0026*/ 	.short	(.L_9 - .L_8)
	.align		4
.L_8:
        /*0028*/ 	.word	index@(_Z3fftP7double2i)
        /*002c*/ 	.word	0x00000028


	//----- nvinfo : EIATTR_REGCOUNT
	.align		4
.L_9:
        /*0030*/ 	.byte	0x04, 0x2f
        /*0032*/ 	.short	(.L_11 - .L_10)
	.align		4
.L_10:
        /*0034*/ 	.word	index@(_Z16bit_reverse_copyP7double2iS0_)
        /*0038*/ 	.word	0x00000014


	//----- nvinfo : EIATTR_FRAME_SIZE
	.align		4
.L_11:
        /*003c*/ 	.byte	0x04, 0x11
        /*003e*/ 	.short	(.L_13 - .L_12)
	.align		4
.L_12:
        /*0040*/ 	.word	index@(_Z16bit_reverse_copyP7double2iS0_)
        /*0044*/ 	.word	0x00000000


	//----- nvinfo : EIATTR_MIN_STACK_SIZE
	.align		4
.L_13:
        /*0048*/ 	.byte	0x04, 0x12
        /*004a*/ 	.short	(.L_15 - .L_14)
	.align		4
.L_14:
        /*004c*/ 	.word	index@(_Z16bit_reverse_copyP7double2iS0_)
        /*0050*/ 	.word	0x00000000


	//----- nvinfo : EIATTR_MIN_STACK_SIZE
	.align		4
.L_15:
        /*0054*/ 	.byte	0x04, 0x12
        /*0056*/ 	.short	(.L_17 - .L_16)
	.align		4
.L_16:
        /*0058*/ 	.word	index@(_Z3fftP7double2i)
        /*005c*/ 	.word	0x00000028
.L_17:


//--------------------- .nv.compat                --------------------------
	.section	.nv.compat,"",@"SHT_CUDA_COMPAT_INFO"
	.align	4
        /*0000*/ 	.byte	0x02, 0x09, 0x00, 0x00, 0x02, 0x02, 0x01, 0x00, 0x02, 0x05, 0x05, 0x00, 0x03, 0x07, 0x01, 0x01
        /*0010*/ 	.byte	0x02, 0x03, 0x00, 0x00, 0x02, 0x06, 0x01, 0x00, 0x04, 0x0b, 0x08, 0x00, 0x01, 0x00, 0x00, 0x00
        /*0020*/ 	.byte	0x00, 0x00, 0x00, 0x00


//--------------------- .nv.info._Z16bit_reverse_copyP7double2iS0_ --------------------------
	.section	.nv.info._Z16bit_reverse_copyP7double2iS0_,"",@"SHT_CUDA_INFO"
	.sectionflags	@""
	.align	4


	//----- nvinfo : EIATTR_CUDA_API_VERSION
	.align		4
        /*0000*/ 	.byte	0x04, 0x37
        /*0002*/ 	.short	(.L_19 - .L_18)
.L_18:
        /*0004*/ 	.word	0x00000082


	//----- nvinfo : EIATTR_KPARAM_INFO
	.align		4
.L_19:
        /*0008*/ 	.byte	0x04, 0x17
        /*000a*/ 	.short	(.L_21 - .L_20)
.L_20:
        /*000c*/ 	.word	0x00000000
        /*0010*/ 	.short	0x0002
        /*0012*/ 	.short	0x0010
        /*0014*/ 	.byte	0x00, 0xf5, 0x21, 0x00


	//----- nvinfo : EIATTR_KPARAM_INFO
	.align		4
.L_21:
        /*0018*/ 	.byte	0x04, 0x17
        /*001a*/ 	.short	(.L_23 - .L_22)
.L_22:
        /*001c*/ 	.word	0x00000000
        /*0020*/ 	.short	0x0001
        /*0022*/ 	.short	0x0008
        /*0024*/ 	.byte	0x00, 0xf0, 0x11, 0x00


	//----- nvinfo : EIATTR_KPARAM_INFO
	.align		4
.L_23:
        /*0028*/ 	.byte	0x04, 0x17
        /*002a*/ 	.short	(.L_25 - .L_24)
.L_24:
        /*002c*/ 	.word	0x00000000
        /*0030*/ 	.short	0x0000
        /*0032*/ 	.short	0x0000
        /*0034*/ 	.byte	0x00, 0xf5, 0x21, 0x00


	//----- nvinfo : EIATTR_SPARSE_MMA_MASK
	.align		4
.L_25:
        /*0038*/ 	.byte	0x03, 0x50
        /*003a*/ 	.short	0x0000


	//----- nvinfo : EIATTR_MAXREG_COUNT
	.align		4
        /*003c*/ 	.byte	0x03, 0x1b
        /*003e*/ 	.short	0x00ff


	//----- nvinfo : EIATTR_MERCURY_ISA_VERSION
	.align		4
        /*0040*/ 	.byte	0x03, 0x5f
        /*0042*/ 	.short	0x0101


	//----- nvinfo : EIATTR_VRC_CTA_INIT_COUNT
	.align		4
        /*0044*/ 	.byte	0x02, 0x4a
	.zero		1
	.zero		1


	//----- nvinfo : EIATTR_EXIT_INSTR_OFFSETS
	.align		4
        /*0048*/ 	.byte	0x04, 0x1c
        /*004a*/ 	.short	(.L_27 - .L_26)


	//   ....[0]....
.L_26:
        /*004c*/ 	.word	0x00000070


	//   ....[1]....
        /*0050*/ 	.word	0x000009c0


	//----- nvinfo : EIATTR_CBANK_PARAM_SIZE
	.align		4
.L_27:
        /*0054*/ 	.byte	0x03, 0x19
        /*0056*/ 	.short	0x0018


	//----- nvinfo : EIATTR_PARAM_CBANK
	.align		4
        /*0058*/ 	.byte	0x04, 0x0a
        /*005a*/ 	.short	(.L_29 - .L_28)
	.align		4
.L_28:
        /*005c*/ 	.word	index@(.nv.constant0._Z16bit_reverse_copyP7double2iS0_)
        /*0060*/ 	.short	0x0380
        /*0062*/ 	.short	0x0018


	//----- nvinfo : EIATTR_SW_WAR
	.align		4
.L_29:
        /*0064*/ 	.byte	0x04, 0x36
        /*0066*/ 	.short	(.L_31 - .L_30)
.L_30:
        /*0068*/ 	.word	0x00000008
.L_31:


//--------------------- .nv.info._Z3fftP7double2i --------------------------
	.section	.nv.info._Z3fftP7double2i,"",@"SHT_CUDA_INFO"
	.sectionflags	@""
	.align	4


	//----- nvinfo : EIATTR_CUDA_API_VERSION
	.align		4
        /*0000*/ 	.byte	0x04, 0x37
        /*0002*/ 	.short	(.L_33 - .L_32)
.L_32:
        /*0004*/ 	.word	0x00000082


	//----- nvinfo : EIATTR_KPARAM_INFO
	.align		4
.L_33:
        /*0008*/ 	.byte	0x04, 0x17
        /*000a*/ 	.short	(.L_35 - .L_34)
.L_34:
        /*000c*/ 	.word	0x00000000
        /*0010*/ 	.short	0x0001
        /*0012*/ 	.short	0x0008
        /*0014*/ 	.byte	0x00, 0xf0, 0x11, 0x00


	//----- nvinfo : EIATTR_KPARAM_INFO
	.align		4
.L_35:
        /*0018*/ 	.byte	0x04, 0x17
        /*001a*/ 	.short	(.L_37 - .L_36)
.L_36:
        /*001c*/ 	.word	0x00000000
        /*0020*/ 	.short	0x0000
        /*0022*/ 	.short	0x0000
        /*0024*/ 	.byte	0x00, 0xf5, 0x21, 0x00


	//----- nvinfo : EIATTR_SPARSE_MMA_MASK
	.align		4
.L_37:
        /*0028*/ 	.byte	0x03, 0x50
        /*002a*/ 	.short	0x0000


	//----- nvinfo : EIATTR_MAXREG_COUNT
	.align		4
        /*002c*/ 	.byte	0x03, 0x1b
        /*002e*/ 	.short	0x00ff


	//----- nvinfo : EIATTR_MERCURY_ISA_VERSION
	.align		4
        /*0030*/ 	.byte	0x03, 0x5f
        /*0032*/ 	.short	0x0101


	//----- nvinfo : EIATTR_VRC_CTA_INIT_COUNT
	.align		4
        /*0034*/ 	.byte	0x02, 0x4a
	.zero		1
	.zero		1


	//----- nvinfo : EIATTR_EXIT_INSTR_OFFSETS
	.align		4
        /*0038*/ 	.byte	0x04, 0x1c
        /*003a*/ 	.short	(.L_39 - .L_38)


	//   ....[0]....
.L_38:
        /*003c*/ 	.word	0x00000a80


	//----- nvinfo : EIATTR_CRS_STACK_SIZE
	.align		4
.L_39:
        /*0040*/ 	.byte	0x04, 0x1e
        /*0042*/ 	.short	(.L_41 - .L_40)
.L_40:
        /*0044*/ 	.word	0x00000000


	//----- nvinfo : EIATTR_CBANK_PARAM_SIZE
	.align		4
.L_41:
        /*0048*/ 	.byte	0x03, 0x19
        /*004a*/ 	.short	0x000c


	//----- nvinfo : EIATTR_PARAM_CBANK
	.align		4
        /*004c*/ 	.byte	0x04, 0x0a
        /*004e*/ 	.short	(.L_43 - .L_42)
	.align		4
.L_42:
        /*0050*/ 	.word	index@(.nv.constant0._Z3fftP7double2i)
        /*0054*/ 	.short	0x0380
        /*0056*/ 	.short	0x000c


	//----- nvinfo : EIATTR_SW_WAR
	.align		4
.L_43:
        /*0058*/ 	.byte	0x04, 0x36
        /*005a*/ 	.short	(.L_45 - .L_44)
.L_44:
        /*005c*/ 	.word	0x00000008
.L_45:


//--------------------- .nv.callgraph             --------------------------
	.section	.nv.callgraph,"",@"SHT_CUDA_CALLGRAPH"
	.align	4
	.sectionentsize	8
	.align		4
        /*0000*/ 	.word	0x00000000
	.align		4
        /*0004*/ 	.word	0xffffffff
	.align		4
        /*0008*/ 	.word	0x00000000
	.align		4
        /*000c*/ 	.word	0xfffffffe
	.align		4
        /*0010*/ 	.word	0x00000000
	.align		4
        /*0014*/ 	.word	0xfffffffd
	.align		4
        /*0018*/ 	.word	0x00000000
	.align		4
        /*001c*/ 	.word	0xfffffffc


//--------------------- .nv.constant4             --------------------------
	.section	.nv.constant4,"a",@progbits
	.align	8
	.align		8
.nv.constant4:
        /*0000*/ 	.dword	__cudart_i2opi_d
	.align		8
        /*0008*/ 	.dword	__cudart_sin_cos_coeffs


//--------------------- .text._Z16bit_reverse_copyP7double2iS0_ --------------------------
	.section	.text._Z16bit_reverse_copyP7double2iS0_,"ax",@progbits
	.align	128
        .global         _Z16bit_reverse_copyP7double2iS0_
        .type           _Z16bit_reverse_copyP7double2iS0_,@function
        .size           _Z16bit_reverse_copyP7double2iS0_,(.L_x_28 - _Z16bit_reverse_copyP7double2iS0_)
        .other          _Z16bit_reverse_copyP7double2iS0_,@"STO_CUDA_ENTRY STV_DEFAULT"
_Z16bit_reverse_copyP7double2iS0_:
.text._Z16bit_reverse_copyP7double2iS0_:
[----:B------:R-:W-:Y:S01]  /*0000*/  LDC R1, c[0x0][0x37c] ;  /* 0x0000df00ff017b82 */ /* 0x000fe20000000800 */
[----:B------:R-:W0:Y:S07]  /*0010*/  S2R R3, SR_TID.X ;  /* 0x0000000000037919 */ /* 0x000e2e0000002100 */
[----:B------:R-:W0:Y:S01]  /*0020*/  S2UR UR4, SR_CTAID.X ;  /* 0x00000000000479c3 */ /* 0x000e220000002500 */
[----:B------:R-:W1:Y:S07]  /*0030*/  LDCU UR5, c[0x0][0x388] ;  /* 0x00007100ff0577ac */ /* 0x000e6e0008000800 */
[----:B------:R-:W0:Y:S02]  /*0040*/  LDC R0, c[0x0][0x360] ;  /* 0x0000d800ff007b82 */ /* 0x000e240000000800 */
[----:B0-----:R-:W-:-:S05]  /*0050*/  IMAD R0, R0, UR4, R3 ;  /* 0x0000000400007c24 */ /* 0x001fca000f8e0203 */
[----:B-1----:R-:W-:-:S13]  /*0060*/  ISETP.GT.AND P0, PT, R0, UR5, PT ;  /* 0x0000000500007c0c */ /* 0x002fda000bf04270 */
[----:B------:R-:W-:Y:S05]  /*0070*/  @P0 EXIT ;  /* 0x000000000000094d */ /* 0x000fea0003800000 */
[----:B------:R-:W0:Y:S02]  /*0080*/  I2F.F64 R4, UR5 ;  /* 0x0000000500047d12 */ /* 0x000e240008201c00 */
[----:B0-----:R-:W-:Y:S01]  /*0090*/  ISETP.GT.AND P0, PT, R5, 0xfffff, PT ;  /* 0x000fffff0500780c */ /* 0x001fe20003f04270 */
[----:B------:R-:W-:Y:S02]  /*00a0*/  IMAD.MOV.U32 R6, RZ, RZ, R4 ;  /* 0x000000ffff067224 */ /* 0x000fe400078e0004 */
[--C-:B------:R-:W-:Y:S02]  /*00b0*/  IMAD.MOV.U32 R7, RZ, RZ, R5.reuse ;  /* 0x000000ffff077224 */ /* 0x100fe400078e0005 */
[----:B------:R-:W-:-:S08]  /*00c0*/  IMAD.MOV.U32 R3, RZ, RZ, R5 ;  /* 0x000000ffff037224 */ /* 0x000fd000078e0005 */
[----:B------:R-:W-:-:S10]  /*00d0*/  @!P0 DMUL R6, R6, 1.80143985094819840000e+16 ;  /* 0x4350000006068828 */ /* 0x000fd40000000000 */
[----:B------:R-:W-:Y:S02]  /*00e0*/  @!P0 IMAD.MOV.U32 R3, RZ, RZ, R7 ;  /* 0x000000ffff038224 */ /* 0x000fe400078e0007 */
[----:B------:R-:W-:Y:S02]  /*00f0*/  @!P0 IMAD.MOV.U32 R4, RZ, RZ, R6 ;  /* 0x000000ffff048224 */ /* 0x000fe400078e0006 */
[----:B------:R-:W-:-:S05]  /*0100*/  VIADD R2, R3, 0xffffffff ;  /* 0xffffffff03027836 */ /* 0x000fca0000000000 */
[----:B------:R-:W-:Y:S01]  /*0110*/  ISETP.GT.U32.AND P1, PT, R2, 0x7feffffe, PT ;  /* 0x7feffffe0200780c */ /* 0x000fe20003f24070 */
[----:B------:R-:W-:Y:S02]  /*0120*/  IMAD.MOV.U32 R2, RZ, RZ, -0x3ff ;  /* 0xfffffc01ff027424 */ /* 0x000fe400078e00ff */
[----:B------:R-:W-:-:S10]  /*0130*/  @!P0 IMAD.MOV.U32 R2, RZ, RZ, -0x435 ;  /* 0xfffffbcbff028424 */ /* 0x000fd400078e00ff */
[----:B------:R-:W-:Y:S05]  /*0140*/  @P1 BRA `(.L_x_0) ;  /* 0x0000000400001947 */ /* 0x000fea0003800000 */
[----:B------:R-:W-:Y:S01]  /*0150*/  LOP3.LUT R5, R3, 0xfffff, RZ, 0xc0, !PT ;  /* 0x000fffff03057812 */ /* 0x000fe200078ec0ff */
[----:B------:R-:W-:Y:S01]  /*0160*/  IMAD.MOV.U32 R6, RZ, RZ, RZ ;  /* 0x000000ffff067224 */ /* 0x000fe200078e00ff */
[----:B------:R-:W-:Y:S01]  /*0170*/  UMOV UR4, 0x3ae80f1e ;  /* 0x3ae80f1e00047882 */ /* 0x000fe20000000000 */
[----:B------:R-:W-:Y:S01]  /*0180*/  IMAD.MOV.U32 R14, RZ, RZ, -0x748574fc ;  /* 0x8b7a8b04ff0e7424 */ /* 0x000fe200078e00ff */
[----:B------:R-:W-:Y:S01]  /*0190*/  LOP3.LUT R5, R5, 0x3ff00000, RZ, 0xfc, !PT ;  /* 0x3ff0000005057812 */ /* 0x000fe200078efcff */
[----:B------:R-:W-:Y:S01]  /*01a0*/  IMAD.MOV.U32 R15, RZ, RZ, 0x3ed0ee25 ;  /* 0x3ed0ee25ff0f7424 */ /* 0x000fe200078e00ff */
[----:B------:R-:W-:Y:S01]  /*01b0*/  UMOV UR5, 0x3eb1380b ;  /* 0x3eb1380b00057882 */ /* 0x000fe20000000000 */
[----:B------:R-:W-:Y:S01]  /*01c0*/  LEA.HI R16, R3, R2, RZ, 0xc ;  /* 0x0000000203107211 */ /* 0x000fe200078f60ff */
[----:B------:R-:W-:Y:S01]  /*01d0*/  IMAD.MOV.U32 R17, RZ, RZ, 0x43300000 ;  /* 0x43300000ff117424 */ /* 0x000fe200078e00ff */
[----:B------:R-:W-:Y:S01]  /*01e0*/  ISETP.GE.U32.AND P0, PT, R5, 0x3ff6a09f, PT ;  /* 0x3ff6a09f0500780c */ /* 0x000fe20003f06070 */
[----:B------:R-:W-:Y:S01]  /*01f0*/  UMOV UR6, 0x80000000 ;  /* 0x8000000000067882 */ /* 0x000fe20000000000 */
[----:B------:R-:W-:-:S11]  /*0200*/  UMOV UR7, 0x43300000 ;  /* 0x4330000000077882 */ /* 0x000fd60000000000 */
[----:B------:R-:W-:Y:S02]  /*0210*/  @P0 VIADD R7, R5, 0xfff00000 ;  /* 0xfff0000005070836 */ /* 0x000fe40000000000 */
[----:B------:R-:W-:Y:S02]  /*0220*/  @P0 VIADD R16, R16, 0x1 ;  /* 0x0000000110100836 */ /* 0x000fe40000000000 */
[----:B------:R-:W-:-:S03]  /*0230*/  @P0 IMAD.MOV.U32 R5, RZ, RZ, R7 ;  /* 0x000000ffff050224 */ /* 0x000fc600078e0007 */
[----:B------:R-:W-:-:S03]  /*0240*/  LOP3.LUT R16, R16, 0x80000000, RZ, 0x3c, !PT ;  /* 0x8000000010107812 */ /* 0x000fc600078e3cff */
[C---:B------:R-:W-:Y:S02]  /*0250*/  DADD R12, R4.reuse, 1 ;  /* 0x3ff00000040c7429 */ /* 0x040fe40000000000 */
[----:B------:R-:W-:-:S04]  /*0260*/  DADD R4, R4, -1 ;  /* 0xbff0000004047429 */ /* 0x000fc80000000000 */
[----:B------:R-:W0:Y:S02]  /*0270*/  MUFU.RCP64H R7, R13 ;  /* 0x0000000d00077308 */ /* 0x000e240000001800 */
[----:B0-----:R-:W-:-:S08]  /*0280*/  DFMA R8, -R12, R6, 1 ;  /* 0x3ff000000c08742b */ /* 0x001fd00000000106 */
[----:B------:R-:W-:-:S08]  /*0290*/  DFMA R8, R8, R8, R8 ;  /* 0x000000080808722b */ /* 0x000fd00000000008 */
[----:B------:R-:W-:-:S08]  /*02a0*/  DFMA R6, R6, R8, R6 ;  /* 0x000000080606722b */ /* 0x000fd00000000006 */
[----:B------:R-:W-:-:S08]  /*02b0*/  DMUL R8, R4, R6 ;  /* 0x0000000604087228 */ /* 0x000fd00000000000 */
[----:B------:R-:W-:-:S08]  /*02c0*/  DFMA R8, R4, R6, R8 ;  /* 0x000000060408722b */ /* 0x000fd00000000008 */
[----:B------:R-:W-:Y:S02]  /*02d0*/  DMUL R10, R8, R8 ;  /* 0x00000008080a7228 */ /* 0x000fe40000000000 */
[----:B------:R-:W-:-:S06]  /*02e0*/  DADD R2, R4, -R8 ;  /* 0x0000000004027229 */ /* 0x000fcc0000000808 */
[----:B------:R-:W-:Y:S01]  /*02f0*/  DFMA R12, R10, UR4, R14 ;  /* 0x000000040a0c7c2b */ /* 0x000fe2000800000e */
[----:B------:R-:W-:Y:S01]  /*0300*/  UMOV UR4, 0x9f02676f ;  /* 0x9f02676f00047882 */ /* 0x000fe20000000000 */
[----:B------:R-:W-:Y:S01]  /*0310*/  UMOV UR5, 0x3ef3b266 ;  /* 0x3ef3b26600057882 */ /* 0x000fe20000000000 */
[----:B------:R-:W-:Y:S02]  /*0320*/  DADD R14, R2, R2 ;  /* 0x00000000020e7229 */ /* 0x000fe40000000002 */
[----:B------:R-:W-:Y:S01]  /*0330*/  DADD R2, R16, -UR6 ;  /* 0x8000000610027e29 */ /* 0x000fe20008000000 */
[----:B------:R-:W-:Y:S01]  /*0340*/  UMOV UR6, 0xfefa39ef ;  /* 0xfefa39ef00067882 */ /* 0x000fe20000000000 */
[----:B------:R-:W-:Y:S01]  /*0350*/  UMOV UR7, 0x3fe62e42 ;  /* 0x3fe62e4200077882 */ /* 0x000fe20000000000 */
[----:B------:R-:W-:Y:S01]  /*0360*/  DFMA R12, R10, R12, UR4 ;  /* 0x000000040a0c7e2b */ /* 0x000fe2000800000c */
[----:B------:R-:W-:Y:S01]  /*0370*/  UMOV UR4, 0xa9ab0956 ;  /* 0xa9ab095600047882 */ /* 0x000fe20000000000 */
[----:B------:R-:W-:Y:S01]  /*0380*/  UMOV UR5, 0x3f1745cb ;  /* 0x3f1745cb00057882 */ /* 0x000fe20000000000 */
[----:B------:R-:W-:-:S02]  /*0390*/  DFMA R14, R4, -R8, R14 ;  /* 0x80000008040e722b */ /* 0x000fc4000000000e */
[----:B------:R-:W-:-:S03]  /*03a0*/  DFMA R4, R2, UR6, R8 ;  /* 0x0000000602047c2b */ /* 0x000fc60008000008 */
[----:B------:R-:W-:Y:S01]  /*03b0*/  DFMA R12, R10, R12, UR4 ;  /* 0x000000040a0c7e2b */ /* 0x000fe2000800000c */
[----:B------:R-:W-:Y:S01]  /*03c0*/  UMOV UR4, 0x2d1b5154 ;  /* 0x2d1b515400047882 */ /* 0x000fe20000000000 */
[----:B------:R-:W-:Y:S01]  /*03d0*/  UMOV UR5, 0x3f3c71c7 ;  /* 0x3f3c71c700057882 */ /* 0x000fe20000000000 */
[----:B------:R-:W-:-:S05]  /*03e0*/  DMUL R14, R6, R14 ;  /* 0x0000000e060e7228 */ /* 0x000fca0000000000 */
[----:B------:R-:W-:Y:S01]  /*03f0*/  DFMA R12, R10, R12, UR4 ;  /* 0x000000040a0c7e2b */ /* 0x000fe2000800000c */
[----:B------:R-:W-:Y:S01]  /*0400*/  UMOV UR4, 0x923be72d ;  /* 0x923be72d00047882 */ /* 0x000fe20000000000 */
[----:B------:R-:W-:-:S06]  /*0410*/  UMOV UR5, 0x3f624924 ;  /* 0x3f62492400057882 */ /* 0x000fcc0000000000 */
        /* <DEDUP_REMOVED lines=8> */
[----:B------:R-:W-:Y:S02]  /*04a0*/  UMOV UR5, 0x3fe62e42 ;  /* 0x3fe62e4200057882 */ /* 0x000fe40000000000 */
[----:B------:R-:W-:Y:S01]  /*04b0*/  DFMA R16, R2, -UR4, R4 ;  /* 0x8000000402107c2b */ /* 0x000fe20008000004 */
[----:B------:R-:W-:Y:S01]  /*04c0*/  UMOV UR4, 0x3b39803f ;  /* 0x3b39803f00047882 */ /* 0x000fe20000000000 */
[----:B------:R-:W-:Y:S02]  /*04d0*/  UMOV UR5, 0x3c7abc9e ;  /* 0x3c7abc9e00057882 */ /* 0x000fe40000000000 */
[----:B------:R-:W-:-:S04]  /*04e0*/  DMUL R12, R10, R12 ;  /* 0x0000000c0a0c7228 */ /* 0x000fc80000000000 */
[----:B------:R-:W-:-:S04]  /*04f0*/  DADD R16, -R8, R16 ;  /* 0x0000000008107229 */ /* 0x000fc80000000110 */
[----:B------:R-:W-:-:S08]  /*0500*/  DFMA R12, R8, R12, R14 ;  /* 0x0000000c080c722b */ /* 0x000fd0000000000e */
[----:B------:R-:W-:-:S08]  /*0510*/  DADD R12, R12, -R16 ;  /* 0x000000000c0c7229 */ /* 0x000fd00000000810 */
[----:B------:R-:W-:-:S08]  /*0520*/  DFMA R12, R2, UR4, R12 ;  /* 0x00000004020c7c2b */ /* 0x000fd0000800000c */
[----:B------:R-:W-:Y:S01]  /*0530*/  DADD R4, R4, R12 ;  /* 0x0000000004047229 */ /* 0x000fe2000000000c */
[----:B------:R-:W-:Y:S10]  /*0540*/  BRA `(.L_x_1) ;  /* 0x0000000000187947 */ /* 0x000ff40003800000 */
.L_x_0:
[----:B------:R-:W-:Y:S01]  /*0550*/  IMAD.MOV.U32 R2, RZ, RZ, 0x0 ;  /* 0x00000000ff027424 */ /* 0x000fe200078e00ff */
[----:B------:R-:W-:Y:S01]  /*0560*/  LOP3.LUT P0, RZ, R7, 0x7fffffff, RZ, 0xc0, !PT ;  /* 0x7fffffff07ff7812 */ /* 0x000fe2000780c0ff */
[----:B------:R-:W-:-:S06]  /*0570*/  IMAD.MOV.U32 R3, RZ, RZ, 0x7ff00000 ;  /* 0x7ff00000ff037424 */ /* 0x000fcc00078e00ff */
[----:B------:R-:W-:-:S10]  /*0580*/  DFMA R2, R6, R2, +INF ;  /* 0x7ff000000602742b */ /* 0x000fd40000000002 */
[----:B------:R-:W-:Y:S02]  /*0590*/  FSEL R4, R2, RZ, P0 ;  /* 0x000000ff02047208 */ /* 0x000fe40000000000 */
[----:B------:R-:W-:-:S07]  /*05a0*/  FSEL R5, R3, -QNAN , P0 ;  /* 0xfff0000003057808 */ /* 0x000fce0000000000 */
.L_x_1:
[----:B------:R-:W-:Y:S01]  /*05b0*/  UMOV UR4, 0xffda0d24 ;  /* 0xffda0d2400047882 */ /* 0x000fe20000000000 */
[----:B------:R-:W-:Y:S01]  /*05c0*/  UMOV UR5, 0x3c7777d0 ;  /* 0x3c7777d000057882 */ /* 0x000fe20000000000 */
[----:B------:R-:W0:Y:S01]  /*05d0*/  LDCU.64 UR8, c[0x0][0x358] ;  /* 0x00006b00ff0877ac */ /* 0x000e220008000a00 */
[----:B------:R-:W-:Y:S01]  /*05e0*/  DMUL R2, R4, UR4 ;  /* 0x0000000404027c28 */ /* 0x000fe20008000000 */
[----:B------:R-:W-:Y:S01]  /*05f0*/  UMOV UR4, 0x652b82fe ;  /* 0x652b82fe00047882 */ /* 0x000fe20000000000 */
[----:B------:R-:W-:-:S06]  /*0600*/  UMOV UR5, 0x3ff71547 ;  /* 0x3ff7154700057882 */ /* 0x000fcc0000000000 */
[----:B------:R-:W-:Y:S01]  /*0610*/  DFMA R2, R4, UR4, R2 ;  /* 0x0000000404027c2b */ /* 0x000fe20008000002 */
[----:B------:R-:W-:-:S05]  /*0620*/  CS2R R4, SRZ ;  /* 0x0000000000047805 */ /* 0x000fca000001ff00 */
[----:B------:R-:W1:Y:S02]  /*0630*/  F2I.F64.TRUNC R12, R2 ;  /* 0x00000002000c7311 */ /* 0x000e64000030d100 */
[----:B-1----:R-:W-:-:S13]  /*0640*/  ISETP.GE.AND P0, PT, R12, 0x1, PT ;  /* 0x000000010c00780c */ /* 0x002fda0003f06270 */
[----:B0-----:R-:W-:Y:S05]  /*0650*/  @!P0 BRA `(.L_x_2) ;  /* 0x0000000000bc8947 */ /* 0x001fea0003800000 */
[C---:B------:R-:W-:Y:S01]  /*0660*/  ISETP.GE.U32.AND P1, PT, R12.reuse, 0x4, PT ;  /* 0x000000040c00780c */ /* 0x040fe20003f26070 */
[----:B------:R-:W-:Y:S01]  /*0670*/  IMAD.MOV.U32 R3, RZ, RZ, RZ ;  /* 0x000000ffff037224 */ /* 0x000fe200078e00ff */
[----:B------:R-:W-:Y:S01]  /*0680*/  LOP3.LUT R13, R12, 0x3, RZ, 0xc0, !PT ;  /* 0x000000030c0d7812 */ /* 0x000fe200078ec0ff */
[----:B------:R-:W-:-:S03]  /*0690*/  IMAD.MOV.U32 R4, RZ, RZ, RZ ;  /* 0x000000ffff047224 */ /* 0x000fc600078e00ff */
[----:B------:R-:W-:-:S07]  /*06a0*/  ISETP.NE.AND P0, PT, R13, RZ, PT ;  /* 0x000000ff0d00720c */ /* 0x000fce0003f05270 */
[----:B------:R-:W-:Y:S06]  /*06b0*/  @!P1 BRA `(.L_x_3) ;  /* 0x0000000000709947 */ /* 0x000fec0003800000 */
[C---:B------:R-:W-:Y:S01]  /*06c0*/  LOP3.LUT R3, R12.reuse, 0x7ffffffc, RZ, 0xc0, !PT ;  /* 0x7ffffffc0c037812 */ /* 0x040fe200078ec0ff */
[----:B------:R-:W-:Y:S01]  /*06d0*/  VIADD R2, R12, 0xfffffffe ;  /* 0xfffffffe0c027836 */ /* 0x000fe20000000000 */
[----:B------:R-:W-:Y:S01]  /*06e0*/  UMOV UR4, URZ ;  /* 0x000000ff00047c82 */ /* 0x000fe20008000000 */
[----:B------:R-:W-:-:S07]  /*06f0*/  IMAD.MOV.U32 R4, RZ, RZ, RZ ;  /* 0x000000ffff047224 */ /* 0x000fce00078e00ff */
.L_x_4:
[--C-:B------:R-:W-:Y:S01]  /*0700*/  SHF.R.U32.HI R5, RZ, UR4, R0.reuse ;  /* 0x00000004ff057c19 */ /* 0x100fe20008011600 */
[----:B------:R-:W-:Y:S01]  /*0710*/  UIADD3 UR5, UPT, UPT, UR4, 0x1, URZ ;  /* 0x0000000104057890 */ /* 0x000fe2000fffe0ff */
[C---:B------:R-:W-:Y:S01]  /*0720*/  VIADD R6, R2.reuse, 0x1 ;  /* 0x0000000102067836 */ /* 0x040fe20000000000 */
[----:B------:R-:W-:Y:S01]  /*0730*/  UIADD3 UR6, UPT, UPT, UR4, 0x2, URZ ;  /* 0x0000000204067890 */ /* 0x000fe2000fffe0ff */
[----:B------:R-:W-:Y:S01]  /*0740*/  LOP3.LUT R5, R5, 0x1, RZ, 0xc0, !PT ;  /* 0x0000000105057812 */ /* 0x000fe200078ec0ff */
[----:B------:R-:W-:Y:S01]  /*0750*/  UIADD3 UR7, UPT, UPT, UR4, 0x3, URZ ;  /* 0x0000000304077890 */ /* 0x000fe2000fffe0ff */
[----:B------:R-:W-:Y:S01]  /*0760*/  VIADD R9, R2, 0xffffffff ;  /* 0xffffffff02097836 */ /* 0x000fe20000000000 */
[----:B------:R-:W-:Y:S01]  /*0770*/  UIADD3 UR4, UPT, UPT, UR4, 0x4, URZ ;  /* 0x0000000404047890 */ /* 0x000fe2000fffe0ff */
[----:B------:R-:W-:Y:S02]  /*0780*/  SHF.L.U32 R5, R5, R6, RZ ;  /* 0x0000000605057219 */ /* 0x000fe400000006ff */
[----:B------:R-:W-:-:S02]  /*0790*/  SHF.R.U32.HI R6, RZ, UR5, R0 ;  /* 0x00000005ff067c19 */ /* 0x000fc40008011600 */
[--C-:B------:R-:W-:Y:S02]  /*07a0*/  SHF.R.U32.HI R8, RZ, UR6, R0.reuse ;  /* 0x00000006ff087c19 */ /* 0x100fe40008011600 */
[----:B------:R-:W-:Y:S02]  /*07b0*/  ISETP.NE.AND P1, PT, R3, UR4, PT ;  /* 0x0000000403007c0c */ /* 0x000fe4000bf25270 */
[----:B------:R-:W-:Y:S02]  /*07c0*/  SHF.R.U32.HI R10, RZ, UR7, R0 ;  /* 0x00000007ff0a7c19 */ /* 0x000fe40008011600 */
[----:B------:R-:W-:Y:S01]  /*07d0*/  LOP3.LUT R7, R6, 0x1, RZ, 0xc0, !PT ;  /* 0x0000000106077812 */ /* 0x000fe200078ec0ff */
[----:B------:R-:W-:Y:S01]  /*07e0*/  VIADD R6, R2, 0xfffffffe ;  /* 0xfffffffe02067836 */ /* 0x000fe20000000000 */
[----:B------:R-:W-:Y:S02]  /*07f0*/  LOP3.LUT R8, R8, 0x1, RZ, 0xc0, !PT ;  /* 0x0000000108087812 */ /* 0x000fe400078ec0ff */
[----:B------:R-:W-:-:S02]  /*0800*/  LOP3.LUT R11, R10, 0x1, RZ, 0xc0, !PT ;  /* 0x000000010a0b7812 */ /* 0x000fc400078ec0ff */
[----:B------:R-:W-:Y:S01]  /*0810*/  SHF.L.U32 R7, R7, R2, RZ ;  /* 0x0000000207077219 */ /* 0x000fe200000006ff */
[----:B------:R-:W-:Y:S01]  /*0820*/  VIADD R2, R2, 0xfffffffc ;  /* 0xfffffffc02027836 */ /* 0x000fe20000000000 */
[----:B------:R-:W-:Y:S02]  /*0830*/  SHF.L.U32 R9, R8, R9, RZ ;  /* 0x0000000908097219 */ /* 0x000fe400000006ff */
[----:B------:R-:W-:Y:S02]  /*0840*/  SHF.L.U32 R6, R11, R6, RZ ;  /* 0x000000060b067219 */ /* 0x000fe400000006ff */
[----:B------:R-:W-:-:S04]  /*0850*/  IADD3 R4, PT, PT, R7, R5, R4 ;  /* 0x0000000507047210 */ /* 0x000fc80007ffe004 */
[----:B------:R-:W-:Y:S01]  /*0860*/  IADD3 R4, PT, PT, R6, R9, R4 ;  /* 0x0000000906047210 */ /* 0x000fe20007ffe004 */
[----:B------:R-:W-:Y:S06]  /*0870*/  @P1 BRA `(.L_x_4) ;  /* 0xfffffffc00a01947 */ /* 0x000fec000383ffff */
.L_x_3:
[----:B------:R-:W-:Y:S05]  /*0880*/  @!P0 BRA `(.L_x_5) ;  /* 0x00000000002c8947 */ /* 0x000fea0003800000 */
[----:B------:R-:W-:Y:S02]  /*0890*/  IMAD.IADD R2, R12, 0x1, -R3 ;  /* 0x000000010c027824 */ /* 0x000fe400078e0a03 */
[----:B------:R-:W-:-:S07]  /*08a0*/  IMAD.MOV R5, RZ, RZ, -R13 ;  /* 0x000000ffff057224 */ /* 0x000fce00078e0a0d */
.L_x_6:
[----:B------:R-:W-:Y:S01]  /*08b0*/  VIADD R5, R5, 0x1 ;  /* 0x0000000105057836 */ /* 0x000fe20000000000 */
[----:B------:R-:W-:Y:S01]  /*08c0*/  SHF.R.U32.HI R6, RZ, R3, R0 ;  /* 0x00000003ff067219 */ /* 0x000fe20000011600 */
[----:B------:R-:W-:Y:S02]  /*08d0*/  VIADD R2, R2, 0xffffffff ;  /* 0xffffffff02027836 */ /* 0x000fe40000000000 */
[----:B------:R-:W-:Y:S01]  /*08e0*/  VIADD R3, R3, 0x1 ;  /* 0x0000000103037836 */ /* 0x000fe20000000000 */
[----:B------:R-:W-:Y:S02]  /*08f0*/  ISETP.NE.AND P0, PT, R5, RZ, PT ;  /* 0x000000ff0500720c */ /* 0x000fe40003f05270 */
[----:B------:R-:W-:-:S04]  /*0900*/  LOP3.LUT R7, R6, 0x1, RZ, 0xc0, !PT ;  /* 0x0000000106077812 */ /* 0x000fc800078ec0ff */
[----:B------:R-:W-:-:S05]  /*0910*/  SHF.L.U32 R7, R7, R2, RZ ;  /* 0x0000000207077219 */ /* 0x000fca00000006ff */
[----:B------:R-:W-:Y:S02]  /*0920*/  IMAD.IADD R4, R7, 0x1, R4 ;  /* 0x0000000107047824 */ /* 0x000fe400078e0204 */
[----:B------:R-:W-:Y:S05]  /*0930*/  @P0 BRA `(.L_x_6) ;  /* 0xfffffffc00dc0947 */ /* 0x000fea000383ffff */
.L_x_5:
[----:B------:R-:W-:-:S07]  /*0940*/  SHF.R.S32.HI R5, RZ, 0x1f, R4 ;  /* 0x0000001fff057819 */ /* 0x000fce0000011404 */
.L_x_2:
[----:B------:R-:W0:Y:S01]  /*0950*/  LDC.64 R2, c[0x0][0x380] ;  /* 0x0000e000ff027b82 */ /* 0x000e220000000a00 */
[----:B------:R-:W1:Y:S01]  /*0960*/  LDCU.64 UR4, c[0x0][0x390] ;  /* 0x00007200ff0477ac */ /* 0x000e620008000a00 */
[----:B0-----:R-:W-:-:S05]  /*0970*/  IMAD.WIDE R2, R0, 0x10, R2 ;  /* 0x0000001000027825 */ /* 0x001fca00078e0202 */
[----:B------:R-:W2:Y:S01]  /*0980*/  LDG.E.128 R8, desc[UR8][R2.64] ;  /* 0x0000000802087981 */ /* 0x000ea2000c1e1d00 */
[----:B-1----:R-:W-:-:S04]  /*0990*/  LEA R6, P0, R4, UR4, 0x4 ;  /* 0x0000000404067c11 */ /* 0x002fc8000f8020ff */
[----:B------:R-:W-:-:S05]  /*09a0*/  LEA.HI.X R7, R4, UR5, R5, 0x4, P0 ;  /* 0x0000000504077c11 */ /* 0x000fca00080f2405 */
[----:B--2---:R-:W-:Y:S01]  /*09b0*/  STG.E.128 desc[UR8][R6.64], R8 ;  /* 0x0000000806007986 */ /* 0x004fe2000c101d08 */
[----:B------:R-:W-:Y:S05]  /*09c0*/  EXIT ;  /* 0x000000000000794d */ /* 0x000fea0003800000 */
.L_x_7:
[----:B------:R-:W-:-:S00]  /*09d0*/  BRA `(.L_x_7) ;  /* 0xfffffffc00fc7947 */ /* 0x000fc0000383ffff */
[----:B------:R-:W-:-:S00]  /*09e0*/  NOP ;  /* 0x0000000000007918 */ /* 0x000fc00000000000 */
        /* <DEDUP_REMOVED lines=9> */
.L_x_28:


//--------------------- .text._Z3fftP7double2i    --------------------------
	.section	.text._Z3fftP7double2i,"ax",@progbits
	.align	128
        .global         _Z3fftP7double2i
        .type           _Z3fftP7double2i,@function
        .size           _Z3fftP7double2i,(.L_x_27 - _Z3fftP7double2i)
        .other          _Z3fftP7double2i,@"STO_CUDA_ENTRY STV_DEFAULT"
_Z3fftP7double2i:
.text._Z3fftP7double2i:
[----:B------:R-:W0:Y:S01]  /*0000*/  LDC R1, c[0x0][0x37c] ;  /* 0x0000df00ff017b82 */ /* 0x000e220000000800 */
[----:B------:R-:W1:Y:S01]  /*0010*/  LDCU UR4, c[0x0][0x388] ;  /* 0x00007100ff0477ac */ /* 0x000e620008000800 */
[----:B------:R-:W-:Y:S01]  /*0020*/  IMAD.MOV.U32 R2, RZ, RZ, 0x1 ;  /* 0x00000001ff027424 */ /* 0x000fe200078e00ff */
[----:B------:R-:W2:Y:S05]  /*0030*/  S2R R11, SR_TID.X ;  /* 0x00000000000b7919 */ /* 0x000eaa0000002100 */
[----:B------:R-:W2:Y:S01]  /*0040*/  LDC R16, c[0x0][0x360] ;  /* 0x0000d800ff107b82 */ /* 0x000ea20000000800 */
[----:B------:R-:W-:Y:S01]  /*0050*/  UMOV UR5, 0x401921fb ;  /* 0x401921fb00057882 */ /* 0x000fe20000000000 */
[----:B0-----:R-:W-:Y:S01]  /*0060*/  VIADD R1, R1, 0xffffffd8 ;  /* 0xffffffd801017836 */ /* 0x001fe20000000000 */
[----:B-1----:R-:W0:Y:S01]  /*0070*/  I2F.F64 R4, UR4 ;  /* 0x0000000400047d12 */ /* 0x002e220008201c00 */
[----:B------:R-:W-:-:S07]  /*0080*/  UMOV UR4, 0x54442d18 ;  /* 0x54442d1800047882 */ /* 0x000fce0000000000 */
[----:B0-----:R-:W0:Y:S02]  /*0090*/  MUFU.RCP64H R3, R5 ;  /* 0x0000000500037308 */ /* 0x001e240000001800 */
[----:B0-----:R-:W-:-:S08]  /*00a0*/  DFMA R6, -R4, R2, 1 ;  /* 0x3ff000000406742b */ /* 0x001fd00000000102 */
[----:B------:R-:W-:-:S08]  /*00b0*/  DFMA R6, R6, R6, R6 ;  /* 0x000000060606722b */ /* 0x000fd00000000006 */
[----:B------:R-:W-:-:S08]  /*00c0*/  DFMA R6, R2, R6, R2 ;  /* 0x000000060206722b */ /* 0x000fd00000000002 */
[----:B------:R-:W-:-:S08]  /*00d0*/  DFMA R2, -R4, R6, 1 ;  /* 0x3ff000000402742b */ /* 0x000fd00000000106 */
[----:B------:R-:W-:-:S08]  /*00e0*/  DFMA R2, R6, R2, R6 ;  /* 0x000000020602722b */ /* 0x000fd00000000006 */
[----:B------:R-:W-:-:S08]  /*00f0*/  DMUL R6, R2, UR4 ;  /* 0x0000000402067c28 */ /* 0x000fd00008000000 */
[----:B------:R-:W-:Y:S01]  /*0100*/  DFMA R8, -R4, R6, UR4 ;  /* 0x0000000404087e2b */ /* 0x000fe20008000106 */
[----:B------:R-:W2:Y:S07]  /*0110*/  S2UR UR4, SR_CTAID.X ;  /* 0x00000000000479c3 */ /* 0x000eae0000002500 */
[----:B------:R-:W-:-:S10]  /*0120*/  DFMA R2, R2, R8, R6 ;  /* 0x000000080202722b */ /* 0x000fd40000000006 */
[----:B------:R-:W-:-:S05]  /*0130*/  FFMA R0, RZ, R5, R3 ;  /* 0x00000005ff007223 */ /* 0x000fca0000000003 */
[----:B------:R-:W-:Y:S01]  /*0140*/  FSETP.GT.AND P0, PT, |R0|, 1.469367938527859385e-39, PT ;  /* 0x001000000000780b */ /* 0x000fe20003f04200 */
[----:B--2---:R-:W-:-:S12]  /*0150*/  IMAD R16, R16, UR4, R11 ;  /* 0x0000000410107c24 */ /* 0x004fd8000f8e020b */
[----:B------:R-:W-:Y:S05]  /*0160*/  @P0 BRA `(.L_x_8) ;  /* 0x0000000000100947 */ /* 0x000fea0003800000 */
[----:B------:R-:W-:-:S07]  /*0170*/  MOV R0, 0x190 ;  /* 0x0000019000007802 */ /* 0x000fce0000000f00 */
[----:B------:R-:W-:Y:S05]  /*0180*/  CALL.REL.NOINC `($__internal_0_$__cuda_sm20_div_rn_f64_full) ;  /* 0x0000000800407944 */ /* 0x000fea0003c00000 */
[----:B------:R-:W-:Y:S02]  /*0190*/  IMAD.MOV.U32 R2, RZ, RZ, R10 ;  /* 0x000000ffff027224 */ /* 0x000fe400078e000a */
[----:B------:R-:W-:-:S07]  /*01a0*/  IMAD.MOV.U32 R3, RZ, RZ, R11 ;  /* 0x000000ffff037224 */ /* 0x000fce00078e000b */
.L_x_8:
[----:B------:R-:W0:Y:S01]  /*01b0*/  I2F.F64 R4, R16 ;  /* 0x0000001000047312 */ /* 0x000e220000201c00 */
[----:B------:R-:W1:Y:S01]  /*01c0*/  LDCU.64 UR6, c[0x0][0x358] ;  /* 0x00006b00ff0677ac */ /* 0x000e620008000a00 */
[----:B------:R-:W-:Y:S01]  /*01d0*/  BSSY.RECONVERGENT B0, `(.L_x_9) ;  /* 0x000001f000007945 */ /* 0x000fe20003800200 */
[----:B0-----:R-:W-:-:S08]  /*01e0*/  DMUL R2, R4, R2 ;  /* 0x0000000204027228 */ /* 0x001fd00000000000 */
[----:B------:R-:W-:-:S14]  /*01f0*/  DSETP.NEU.AND P0, PT, |R2|, +INF , PT ;  /* 0x7ff000000200742a */ /* 0x000fdc0003f0d200 */
[----:B------:R-:W-:Y:S01]  /*0200*/  @!P0 DMUL R18, RZ, R2 ;  /* 0x00000002ff128228 */ /* 0x000fe20000000000 */
[----:B------:R-:W-:Y:S01]  /*0210*/  @!P0 IMAD.MOV.U32 R0, RZ, RZ, 0x1 ;  /* 0x00000001ff008424 */ /* 0x000fe200078e00ff */
[----:B-1----:R-:W-:Y:S09]  /*0220*/  @!P0 BRA `(.L_x_10) ;  /* 0x0000000000648947 */ /* 0x002ff20003800000 */
[----:B------:R-:W-:Y:S01]  /*0230*/  UMOV UR4, 0x6dc9c883 ;  /* 0x6dc9c88300047882 */ /* 0x000fe20000000000 */
[----:B------:R-:W-:Y:S01]  /*0240*/  UMOV UR5, 0x3fe45f30 ;  /* 0x3fe45f3000057882 */ /* 0x000fe20000000000 */
[C---:B------:R-:W-:Y:S01]  /*0250*/  DSETP.GE.AND P0, PT, |R2|.reuse, 2.14748364800000000000e+09, PT ;  /* 0x41e000000200742a */ /* 0x040fe20003f06200 */
[----:B------:R-:W-:Y:S01]  /*0260*/  BSSY.RECONVERGENT B1, `(.L_x_11) ;  /* 0x0000014000017945 */ /* 0x000fe20003800200 */
[----:B------:R-:W-:Y:S01]  /*0270*/  DMUL R4, R2, UR4 ;  /* 0x0000000402047c28 */ /* 0x000fe20008000000 */
[----:B------:R-:W-:Y:S01]  /*0280*/  UMOV UR4, 0x54442d18 ;  /* 0x54442d1800047882 */ /* 0x000fe20000000000 */
[----:B------:R-:W-:-:S04]  /*0290*/  UMOV UR5, 0x3ff921fb ;  /* 0x3ff921fb00057882 */ /* 0x000fc80000000000 */
[----:B------:R-:W0:Y:S08]  /*02a0*/  F2I.F64 R0, R4 ;  /* 0x0000000400007311 */ /* 0x000e300000301100 */
[----:B0-----:R-:W0:Y:S02]  /*02b0*/  I2F.F64 R18, R0 ;  /* 0x0000000000127312 */ /* 0x001e240000201c00 */
[----:B0-----:R-:W-:Y:S01]  /*02c0*/  DFMA R6, R18, -UR4, R2 ;  /* 0x8000000412067c2b */ /* 0x001fe20008000002 */
[----:B------:R-:W-:Y:S01]  /*02d0*/  UMOV UR4, 0x33145c00 ;  /* 0x33145c0000047882 */ /* 0x000fe20000000000 */
[----:B------:R-:W-:-:S06]  /*02e0*/  UMOV UR5, 0x3c91a626 ;  /* 0x3c91a62600057882 */ /* 0x000fcc0000000000 */
[----:B------:R-:W-:Y:S01]  /*02f0*/  DFMA R6, R18, -UR4, R6 ;  /* 0x8000000412067c2b */ /* 0x000fe20008000006 */
[----:B------:R-:W-:Y:S01]  /*0300*/  UMOV UR4, 0x252049c0 ;  /* 0x252049c000047882 */ /* 0x000fe20000000000 */
[----:B------:R-:W-:-:S06]  /*0310*/  UMOV UR5, 0x397b839a ;  /* 0x397b839a00057882 */ /* 0x000fcc0000000000 */
[----:B------:R-:W-:Y:S01]  /*0320*/  DFMA R18, R18, -UR4, R6 ;  /* 0x8000000412127c2b */ /* 0x000fe20008000006 */
[----:B------:R-:W-:Y:S10]  /*0330*/  @!P0 BRA `(.L_x_12) ;  /* 0x0000000000188947 */ /* 0x000ff40003800000 */
[----:B------:R-:W-:Y:S01]  /*0340*/  IMAD.MOV.U32 R0, RZ, RZ, R2 ;  /* 0x000000ffff007224 */ /* 0x000fe200078e0002 */
[----:B------:R-:W-:Y:S01]  /*0350*/  MOV R18, 0x380 ;  /* 0x0000038000127802 */ /* 0x000fe20000000f00 */
[----:B------:R-:W-:-:S07]  /*0360*/  IMAD.MOV.U32 R14, RZ, RZ, R3 ;  /* 0x000000ffff0e7224 */ /* 0x000fce00078e0003 */
[----:B------:R-:W-:Y:S05]  /*0370*/  CALL.REL.NOINC `($_Z3fftP7double2i$__internal_trig_reduction_slowpathd) ;  /* 0x0000000800fc7944 */ /* 0x000fea0003c00000 */
[----:B------:R-:W-:Y:S02]  /*0380*/  IMAD.MOV.U32 R18, RZ, RZ, R6 ;  /* 0x000000ffff127224 */ /* 0x000fe400078e0006 */
[----:B------:R-:W-:-:S07]  /*0390*/  IMAD.MOV.U32 R19, RZ, RZ, R7 ;  /* 0x000000ffff137224 */ /* 0x000fce00078e0007 */
.L_x_12:
[----:B------:R-:W-:Y:S05]  /*03a0*/  BSYNC.RECONVERGENT B1 ;  /* 0x0000000000017941 */ /* 0x000fea0003800200 */
.L_x_11:
[----:B------:R-:W-:-:S07]  /*03b0*/  VIADD R0, R0, 0x1 ;  /* 0x0000000100007836 */ /* 0x000fce0000000000 */
.L_x_10:
[----:B------:R-:W-:Y:S05]  /*03c0*/  BSYNC.RECONVERGENT B0 ;  /* 0x0000000000007941 */ /* 0x000fea0003800200 */
.L_x_9:
[----:B------:R-:W0:Y:S01]  /*03d0*/  LDCU.64 UR4, c[0x4][0x8] ;  /* 0x01000100ff0477ac */ /* 0x000e220008000a00 */
[----:B------:R-:W-:-:S05]  /*03e0*/  IMAD.SHL.U32 R4, R0, 0x40, RZ ;  /* 0x0000004000047824 */ /* 0x000fca00078e00ff */
[----:B------:R-:W-:-:S04]  /*03f0*/  LOP3.LUT R4, R4, 0x40, RZ, 0xc0, !PT ;  /* 0x0000004004047812 */ /* 0x000fc800078ec0ff */
[----:B0-----:R-:W-:-:S05]  /*0400*/  IADD3 R22, P0, PT, R4, UR4, RZ ;  /* 0x0000000404167c10 */ /* 0x001fca000ff1e0ff */
[----:B------:R-:W-:-:S05]  /*0410*/  IMAD.X R23, RZ, RZ, UR5, P0 ;  /* 0x00000005ff177e24 */ /* 0x000fca00080e06ff */
[----:B------:R-:W2:Y:S04]  /*0420*/  LDG.E.128.CONSTANT R4, desc[UR6][R22.64] ;  /* 0x0000000616047981 */ /* 0x000ea8000c1e9d00 */
[----:B------:R-:W3:Y:S04]  /*0430*/  LDG.E.128.CONSTANT R8, desc[UR6][R22.64+0x10] ;  /* 0x0000100616087981 */ /* 0x000ee8000c1e9d00 */
[----:B------:R-:W4:Y:S01]  /*0440*/  LDG.E.128.CONSTANT R12, desc[UR6][R22.64+0x20] ;  /* 0x00002006160c7981 */ /* 0x000f22000c1e9d00 */
[----:B------:R-:W-:Y:S01]  /*0450*/  LOP3.LUT R17, R0, 0x1, RZ, 0xc0, !PT ;  /* 0x0000000100117812 */ /* 0x000fe200078ec0ff */
[----:B------:R-:W-:Y:S01]  /*0460*/  IMAD.MOV.U32 R24, RZ, RZ, 0x20fd8164 ;  /* 0x20fd8164ff187424 */ /* 0x000fe200078e00ff */
[----:B------:R-:W-:Y:S01]  /*0470*/  DMUL R20, R18, R18 ;  /* 0x0000001212147228 */ /* 0x000fe20000000000 */
[----:B------:R-:W-:Y:S01]  /*0480*/  BSSY.RECONVERGENT B0, `(.L_x_13) ;  /* 0x000002b000007945 */ /* 0x000fe20003800200 */
[----:B------:R-:W-:Y:S01]  /*0490*/  ISETP.NE.U32.AND P0, PT, R17, 0x1, PT ;  /* 0x000000011100780c */ /* 0x000fe20003f05070 */
[----:B------:R-:W-:Y:S01]  /*04a0*/  IMAD.MOV.U32 R17, RZ, RZ, 0x3da8ff83 ;  /* 0x3da8ff83ff117424 */ /* 0x000fe200078e00ff */
[----:B------:R-:W-:-:S02]  /*04b0*/  DSETP.NEU.AND P1, PT, |R2|, +INF , PT ;  /* 0x7ff000000200742a */ /* 0x000fc40003f2d200 */
[----:B------:R-:W-:Y:S02]  /*04c0*/  FSEL R24, R24, -8.06006814911005101289e+34, !P0 ;  /* 0xf9785eba18187808 */ /* 0x000fe40004000000 */
[----:B------:R-:W-:-:S06]  /*04d0*/  FSEL R25, -R17, 0.11223486810922622681, !P0 ;  /* 0x3de5db6511197808 */ /* 0x000fcc0004000100 */
[----:B--2---:R-:W-:-:S08]  /*04e0*/  DFMA R4, R20, R24, R4 ;  /* 0x000000181404722b */ /* 0x004fd00000000004 */
[----:B------:R-:W-:Y:S02]  /*04f0*/  DFMA R4, R20, R4, R6 ;  /* 0x000000041404722b */ /* 0x000fe40000000006 */
[----:B------:R-:W-:-:S06]  /*0500*/  @!P1 DMUL R6, RZ, R2 ;  /* 0x00000002ff069228 */ /* 0x000fcc0000000000 */
[----:B---3--:R-:W-:-:S08]  /*0510*/  DFMA R4, R20, R4, R8 ;  /* 0x000000041404722b */ /* 0x008fd00000000008 */
[----:B------:R-:W-:-:S08]  /*0520*/  DFMA R4, R20, R4, R10 ;  /* 0x000000041404722b */ /* 0x000fd0000000000a */
[----:B----4-:R-:W-:-:S08]  /*0530*/  DFMA R4, R20, R4, R12 ;  /* 0x000000041404722b */ /* 0x010fd0000000000c */
[----:B------:R-:W-:-:S08]  /*0540*/  DFMA R4, R20, R4, R14 ;  /* 0x000000041404722b */ /* 0x000fd0000000000e */
[----:B------:R-:W-:Y:S02]  /*0550*/  DFMA R18, R4, R18, R18 ;  /* 0x000000120412722b */ /* 0x000fe40000000012 */
[----:B------:R-:W-:-:S10]  /*0560*/  DFMA R4, R20, R4, 1 ;  /* 0x3ff000001404742b */ /* 0x000fd40000000004 */
[----:B------:R-:W-:Y:S02]  /*0570*/  FSEL R8, R4, R18, !P0 ;  /* 0x0000001204087208 */ /* 0x000fe40004000000 */
[----:B------:R-:W-:Y:S02]  /*0580*/  FSEL R9, R5, R19, !P0 ;  /* 0x0000001305097208 */ /* 0x000fe40004000000 */
[----:B------:R-:W-:Y:S01]  /*0590*/  LOP3.LUT P0, RZ, R0, 0x2, RZ, 0xc0, !PT ;  /* 0x0000000200ff7812 */ /* 0x000fe2000780c0ff */
[----:B------:R-:W-:-:S03]  /*05a0*/  @!P1 IMAD.MOV.U32 R0, RZ, RZ, RZ ;  /* 0x000000ffff009224 */ /* 0x000fc600078e00ff */
[----:B------:R-:W-:-:S10]  /*05b0*/  DADD R4, RZ, -R8 ;  /* 0x00000000ff047229 */ /* 0x000fd40000000808 */
[----:B------:R-:W-:Y:S02]  /*05c0*/  FSEL R4, R8, R4, !P0 ;  /* 0x0000000408047208 */ /* 0x000fe40004000000 */
[----:B------:R-:W-:Y:S01]  /*05d0*/  FSEL R5, R9, R5, !P0 ;  /* 0x0000000509057208 */ /* 0x000fe20004000000 */
[----:B------:R-:W-:Y:S06]  /*05e0*/  @!P1 BRA `(.L_x_14) ;  /* 0x0000000000509947 */ /* 0x000fec0003800000 */
[----:B------:R-:W-:Y:S01]  /*05f0*/  UMOV UR4, 0x6dc9c883 ;  /* 0x6dc9c88300047882 */ /* 0x000fe20000000000 */
[----:B------:R-:W-:Y:S01]  /*0600*/  UMOV UR5, 0x3fe45f30 ;  /* 0x3fe45f3000057882 */ /* 0x000fe20000000000 */
[C---:B------:R-:W-:Y:S02]  /*0610*/  DSETP.GE.AND P0, PT, |R2|.reuse, 2.14748364800000000000e+09, PT ;  /* 0x41e000000200742a */ /* 0x040fe40003f06200 */
        /* <DEDUP_REMOVED lines=17> */
.L_x_14:
[----:B------:R-:W-:Y:S05]  /*0730*/  BSYNC.RECONVERGENT B0 ;  /* 0x0000000000007941 */ /* 0x000fea0003800200 */
.L_x_13:
[----:B------:R-:W0:Y:S01]  /*0740*/  LDCU.64 UR4, c[0x4][0x8] ;  /* 0x01000100ff0477ac */ /* 0x000e220008000a00 */
[----:B------:R-:W-:Y:S01]  /*0750*/  IMAD.SHL.U32 R2, R0, 0x40, RZ ;  /* 0x0000004000027824 */ /* 0x000fe200078e00ff */
[----:B------:R-:W1:Y:S01]  /*0760*/  S2R R27, SR_TID.Y ;  /* 0x00000000001b7919 */ /* 0x000e620000002200 */
[----:B------:R-:W2:Y:S03]  /*0770*/  LDC R19, c[0x0][0x388] ;  /* 0x0000e200ff137b82 */ /* 0x000ea60000000800 */
[----:B------:R-:W-:Y:S01]  /*0780*/  LOP3.LUT R2, R2, 0x40, RZ, 0xc0, !PT ;  /* 0x0000004002027812 */ /* 0x000fe200078ec0ff */
[----:B------:R-:W1:Y:S04]  /*0790*/  S2R R18, SR_CTAID.Y ;  /* 0x0000000000127919 */ /* 0x000e680000002600 */
[----:B------:R-:W3:Y:S01]  /*07a0*/  LDC.64 R24, c[0x0][0x380] ;  /* 0x0000e000ff187b82 */ /* 0x000ee20000000a00 */
[----:B0-----:R-:W-:-:S05]  /*07b0*/  IADD3 R2, P0, PT, R2, UR4, RZ ;  /* 0x0000000402027c10 */ /* 0x001fca000ff1e0ff */
[----:B------:R-:W-:-:S05]  /*07c0*/  IMAD.X R3, RZ, RZ, UR5, P0 ;  /* 0x00000005ff037e24 */ /* 0x000fca00080e06ff */
[----:B------:R-:W4:Y:S04]  /*07d0*/  LDG.E.128.CONSTANT R20, desc[UR6][R2.64] ;  /* 0x0000000602147981 */ /* 0x000f28000c1e9d00 */
[----:B------:R-:W5:Y:S04]  /*07e0*/  LDG.E.128.CONSTANT R8, desc[UR6][R2.64+0x10] ;  /* 0x0000100602087981 */ /* 0x000f68000c1e9d00 */
[----:B------:R0:W5:Y:S01]  /*07f0*/  LDG.E.128.CONSTANT R12, desc[UR6][R2.64+0x20] ;  /* 0x00002006020c7981 */ /* 0x000162000c1e9d00 */
[----:B------:R-:W1:Y:S01]  /*0800*/  LDCU UR4, c[0x0][0x364] ;  /* 0x00006c80ff0477ac */ /* 0x000e620008000800 */
[----:B------:R-:W-:-:S04]  /*0810*/  LOP3.LUT R17, R0, 0x1, RZ, 0xc0, !PT ;  /* 0x0000000100117812 */ /* 0x000fc800078ec0ff */
[----:B------:R-:W-:Y:S01]  /*0820*/  ISETP.NE.U32.AND P0, PT, R17, 0x1, PT ;  /* 0x000000011100780c */ /* 0x000fe20003f05070 */
[----:B------:R-:W-:Y:S01]  /*0830*/  IMAD.MOV.U32 R17, RZ, RZ, 0x20fd8164 ;  /* 0x20fd8164ff117424 */ /* 0x000fe200078e00ff */
[----:B0-----:R-:W-:Y:S01]  /*0840*/  DMUL R2, R6, R6 ;  /* 0x0000000606027228 */ /* 0x001fe20000000000 */
[----:B-1----:R-:W-:Y:S02]  /*0850*/  IMAD R27, R18, UR4, R27 ;  /* 0x00000004121b7c24 */ /* 0x002fe4000f8e021b */
[----:B------:R-:W-:Y:S02]  /*0860*/  IMAD.MOV.U32 R18, RZ, RZ, 0x3da8ff83 ;  /* 0x3da8ff83ff127424 */ /* 0x000fe400078e00ff */
[----:B--2---:R-:W-:Y:S01]  /*0870*/  IMAD R27, R27, R19, R16 ;  /* 0x000000131b1b7224 */ /* 0x004fe200078e0210 */
[----:B------:R-:W-:Y:S02]  /*0880*/  FSEL R16, R17, -8.06006814911005101289e+34, !P0 ;  /* 0xf9785eba11107808 */ /* 0x000fe40004000000 */
[----:B------:R-:W-:-:S02]  /*0890*/  FSEL R17, -R18, 0.11223486810922622681, !P0 ;  /* 0x3de5db6512117808 */ /* 0x000fc40004000100 */
[----:B------:R-:W-:-:S04]  /*08a0*/  LEA.HI R18, R19, R19, RZ, 0x1 ;  /* 0x0000001313127211 */ /* 0x000fc800078f08ff */
[----:B------:R-:W-:Y:S01]  /*08b0*/  LEA.HI.SX32 R19, R18, R27, 0x1f ;  /* 0x0000001b12137211 */ /* 0x000fe200078ffaff */
[----:B----4-:R-:W-:-:S04]  /*08c0*/  DFMA R16, R2, R16, R20 ;  /* 0x000000100210722b */ /* 0x010fc80000000014 */
[----:B---3--:R-:W-:-:S04]  /*08d0*/  IMAD.WIDE R20, R19, 0x10, R24 ;  /* 0x0000001013147825 */ /* 0x008fc800078e0218 */
[----:B------:R-:W-:Y:S02]  /*08e0*/  DFMA R22, R2, R16, R22 ;  /* 0x000000100216722b */ /* 0x000fe40000000016 */
[----:B------:R-:W2:Y:S01]  /*08f0*/  LDG.E.128 R16, desc[UR6][R20.64] ;  /* 0x0000000614107981 */ /* 0x000ea2000c1e1d00 */
[----:B------:R-:W-:-:S05]  /*0900*/  IMAD.WIDE R24, R27, 0x10, R24 ;  /* 0x000000101b187825 */ /* 0x000fca00078e0218 */
[----:B-----5:R-:W-:-:S08]  /*0910*/  DFMA R8, R2, R22, R8 ;  /* 0x000000160208722b */ /* 0x020fd00000000008 */
[C---:B------:R-:W-:Y:S02]  /*0920*/  DFMA R22, R2.reuse, R8, R10 ;  /* 0x000000080216722b */ /* 0x040fe4000000000a */
[----:B------:R-:W3:Y:S06]  /*0930*/  LDG.E.128 R8, desc[UR6][R24.64] ;  /* 0x0000000618087981 */ /* 0x000eec000c1e1d00 */
[----:B------:R-:W-:-:S08]  /*0940*/  DFMA R12, R2, R22, R12 ;  /* 0x00000016020c722b */ /* 0x000fd0000000000c */
[----:B------:R-:W-:-:S08]  /*0950*/  DFMA R12, R2, R12, R14 ;  /* 0x0000000c020c722b */ /* 0x000fd0000000000e */
[----:B------:R-:W-:Y:S02]  /*0960*/  DFMA R6, R12, R6, R6 ;  /* 0x000000060c06722b */ /* 0x000fe40000000006 */
[----:B------:R-:W-:-:S10]  /*0970*/  DFMA R2, R2, R12, 1 ;  /* 0x3ff000000202742b */ /* 0x000fd4000000000c */
[----:B------:R-:W-:Y:S02]  /*0980*/  FSEL R6, R2, R6, !P0 ;  /* 0x0000000602067208 */ /* 0x000fe40004000000 */
[----:B------:R-:W-:Y:S02]  /*0990*/  FSEL R7, R3, R7, !P0 ;  /* 0x0000000703077208 */ /* 0x000fe40004000000 */
[----:B------:R-:W-:-:S04]  /*09a0*/  LOP3.LUT P0, RZ, R0, 0x2, RZ, 0xc0, !PT ;  /* 0x0000000200ff7812 */ /* 0x000fc8000780c0ff */
[----:B------:R-:W-:-:S10]  /*09b0*/  DADD R2, RZ, -R6 ;  /* 0x00000000ff027229 */ /* 0x000fd40000000806 */
[----:B------:R-:W-:Y:S02]  /*09c0*/  FSEL R2, R6, R2, !P0 ;  /* 0x0000000206027208 */ /* 0x000fe40004000000 */
[----:B------:R-:W-:-:S06]  /*09d0*/  FSEL R3, R7, R3, !P0 ;  /* 0x0000000307037208 */ /* 0x000fcc0004000000 */
[C---:B--2---:R-:W-:Y:S02]  /*09e0*/  DMUL R6, R2.reuse, R16 ;  /* 0x0000001002067228 */ /* 0x044fe40000000000 */
[----:B------:R-:W-:-:S06]  /*09f0*/  DMUL R2, R2, R18 ;  /* 0x0000001202027228 */ /* 0x000fcc0000000000 */
[C---:B------:R-:W-:Y:S02]  /*0a00*/  DFMA R18, R4.reuse, R18, R6 ;  /* 0x000000120412722b */ /* 0x040fe40000000006 */
[----:B------:R-:W-:-:S06]  /*0a10*/  DFMA R2, R4, R16, -R2 ;  /* 0x000000100402722b */ /* 0x000fcc0000000802 */
[----:B---3--:R-:W-:Y:S02]  /*0a20*/  DADD R6, R18, R10 ;  /* 0x0000000012067229 */ /* 0x008fe4000000000a */
[----:B------:R-:W-:Y:S02]  /*0a30*/  DADD R4, R2, R8 ;  /* 0x0000000002047229 */ /* 0x000fe40000000008 */
[----:B------:R-:W-:Y:S02]  /*0a40*/  DADD R10, -R18, R10 ;  /* 0x00000000120a7229 */ /* 0x000fe4000000010a */
[----:B------:R-:W-:-:S03]  /*0a50*/  DADD R8, -R2, R8 ;  /* 0x0000000002087229 */ /* 0x000fc60000000108 */
[----:B------:R-:W-:Y:S04]  /*0a60*/  STG.E.128 desc[UR6][R24.64], R4 ;  /* 0x0000000418007986 */ /* 0x000fe8000c101d06 */
[----:B------:R-:W-:Y:S01]  /*0a70*/  STG.E.128 desc[UR6][R20.64], R8 ;  /* 0x0000000814007986 */ /* 0x000fe2000c101d06 */
[----:B------:R-:W-:Y:S05]  /*0a80*/  EXIT ;  /* 0x000000000000794d */ /* 0x000fea0003800000 */
        .weak           $__internal_0_$__cuda_sm20_div_rn_f64_full
        .type           $__internal_0_$__cuda_sm20_div_rn_f64_full,@function
        .size           $__internal_0_$__cuda_sm20_div_rn_f64_full,($_Z3fftP7double2i$__internal_trig_reduction_slowpathd - $__internal_0_$__cuda_sm20_div_rn_f64_full)
$__internal_0_$__cuda_sm20_div_rn_f64_full:
[C---:B------:R-:W-:Y:S01]  /*0a90*/  FSETP.GEU.AND P0, PT, |R5|.reuse, 1.469367938527859385e-39, PT ;  /* 0x001000000500780b */ /* 0x040fe20003f0e200 */
[----:B------:R-:W-:Y:S01]  /*0aa0*/  IMAD.MOV.U32 R6, RZ, RZ, 0x1 ;  /* 0x00000001ff067424 */ /* 0x000fe200078e00ff */
[C---:B------:R-:W-:Y:S01]  /*0ab0*/  LOP3.LUT R2, R5.reuse, 0x800fffff, RZ, 0xc0, !PT ;  /* 0x800fffff05027812 */ /* 0x040fe200078ec0ff */
[----:B------:R-:W-:Y:S01]  /*0ac0*/  IMAD.MOV.U32 R10, RZ, RZ, 0x1ca00000 ;  /* 0x1ca00000ff0a7424 */ /* 0x000fe200078e00ff */
[----:B------:R-:W-:Y:S01]  /*0ad0*/  LOP3.LUT R11, R5, 0x7ff00000, RZ, 0xc0, !PT ;  /* 0x7ff00000050b7812 */ /* 0x000fe200078ec0ff */
[----:B------:R-:W-:Y:S01]  /*0ae0*/  IMAD.MOV.U32 R18, RZ, RZ, 0x40100000 ;  /* 0x40100000ff127424 */ /* 0x000fe200078e00ff */
[----:B------:R-:W-:Y:S01]  /*0af0*/  LOP3.LUT R3, R2, 0x3ff00000, RZ, 0xfc, !PT ;  /* 0x3ff0000002037812 */ /* 0x000fe200078efcff */
[----:B------:R-:W-:Y:S01]  /*0b00*/  IMAD.MOV.U32 R2, RZ, RZ, R4 ;  /* 0x000000ffff027224 */ /* 0x000fe200078e0004 */
[----:B------:R-:W-:Y:S01]  /*0b10*/  ISETP.LE.U32.AND P1, PT, R11, 0x40100000, PT ;  /* 0x401000000b00780c */ /* 0x000fe20003f23070 */
[----:B------:R-:W-:Y:S02]  /*0b20*/  IMAD.MOV.U32 R17, RZ, RZ, R11 ;  /* 0x000000ffff117224 */ /* 0x000fe400078e000b */
[----:B------:R-:W-:Y:S01]  /*0b30*/  VIADD R11, R18, 0xffffffff ;  /* 0xffffffff120b7836 */ /* 0x000fe20000000000 */
[----:B------:R-:W-:Y:S01]  /*0b40*/  SEL R12, R10, 0x63400000, !P1 ;  /* 0x634000000a0c7807 */ /* 0x000fe20004800000 */
[----:B------:R-:W-:-:S06]  /*0b50*/  @!P0 DMUL R2, R4, 8.98846567431157953865e+307 ;  /* 0x7fe0000004028828 */ /* 0x000fcc0000000000 */
[----:B------:R-:W0:Y:S04]  /*0b60*/  MUFU.RCP64H R7, R3 ;  /* 0x0000000300077308 */ /* 0x000e280000001800 */
[----:B------:R-:W-:Y:S02]  /*0b70*/  @!P0 LOP3.LUT R17, R3, 0x7ff00000, RZ, 0xc0, !PT ;  /* 0x7ff0000003118812 */ /* 0x000fe400078ec0ff */
[----:B------:R-:W-:-:S03]  /*0b80*/  ISETP.GT.U32.AND P0, PT, R11, 0x7feffffe, PT ;  /* 0x7feffffe0b00780c */ /* 0x000fc60003f04070 */
[----:B------:R-:W-:-:S05]  /*0b90*/  VIADD R11, R17, 0xffffffff ;  /* 0xffffffff110b7836 */ /* 0x000fca0000000000 */
[----:B------:R-:W-:Y:S01]  /*0ba0*/  ISETP.GT.U32.OR P0, PT, R11, 0x7feffffe, P0 ;  /* 0x7feffffe0b00780c */ /* 0x000fe20000704470 */
[----:B0-----:R-:W-:-:S08]  /*0bb0*/  DFMA R8, R6, -R2, 1 ;  /* 0x3ff000000608742b */ /* 0x001fd00000000802 */
[----:B------:R-:W-:-:S08]  /*0bc0*/  DFMA R8, R8, R8, R8 ;  /* 0x000000080808722b */ /* 0x000fd00000000008 */
[----:B------:R-:W-:-:S08]  /*0bd0*/  DFMA R8, R6, R8, R6 ;  /* 0x000000080608722b */ /* 0x000fd00000000006 */
[----:B------:R-:W-:-:S08]  /*0be0*/  DFMA R6, R8, -R2, 1 ;  /* 0x3ff000000806742b */ /* 0x000fd00000000802 */
[----:B------:R-:W-:Y:S01]  /*0bf0*/  DFMA R8, R8, R6, R8 ;  /* 0x000000060808722b */ /* 0x000fe20000000008 */
[----:B------:R-:W-:Y:S01]  /*0c00*/  LOP3.LUT R7, R12, 0x921fb, RZ, 0xfc, !PT ;  /* 0x000921fb0c077812 */ /* 0x000fe200078efcff */
[----:B------:R-:W-:-:S06]  /*0c10*/  IMAD.MOV.U32 R6, RZ, RZ, 0x54442d18 ;  /* 0x54442d18ff067424 */ /* 0x000fcc00078e00ff */
[----:B------:R-:W-:-:S08]  /*0c20*/  DMUL R12, R8, R6 ;  /* 0x00000006080c7228 */ /* 0x000fd00000000000 */
[----:B------:R-:W-:-:S08]  /*0c30*/  DFMA R14, R12, -R2, R6 ;  /* 0x800000020c0e722b */ /* 0x000fd00000000006 */
[----:B------:R-:W-:Y:S01]  /*0c40*/  DFMA R8, R8, R14, R12 ;  /* 0x0000000e0808722b */ /* 0x000fe2000000000c */
[----:B------:R-:W-:Y:S10]  /*0c50*/  @P0 BRA `(.L_x_15) ;  /* 0x0000000000740947 */ /* 0x000ff40003800000 */
[----:B------:R-:W-:Y:S01]  /*0c60*/  LOP3.LUT R13, R5, 0x7ff00000, RZ, 0xc0, !PT ;  /* 0x7ff00000050d7812 */ /* 0x000fe200078ec0ff */
[----:B------:R-:W-:-:S03]  /*0c70*/  IMAD.MOV.U32 R11, RZ, RZ, 0x40100000 ;  /* 0x40100000ff0b7424 */ /* 0x000fc600078e00ff */
[----:B------:R-:W-:Y:S01]  /*0c80*/  ISETP.LE.U32.AND P0, PT, R13, 0x40100000, PT ;  /* 0x401000000d00780c */ /* 0x000fe20003f03070 */
[----:B------:R-:W-:-:S03]  /*0c90*/  IMAD.MOV R12, RZ, RZ, -R13 ;  /* 0x000000ffff0c7224 */ /* 0x000fc600078e0a0d */
[----:B------:R-:W-:Y:S02]  /*0ca0*/  SEL R10, R10, 0x63400000, !P0 ;  /* 0x634000000a0a7807 */ /* 0x000fe40004000000 */
[----:B------:R-:W-:Y:S01]  /*0cb0*/  VIADDMNMX R11, R12, R11, 0xb9600000, !PT ;  /* 0xb96000000c0b7446 */ /* 0x000fe2000780010b */
[----:B------:R-:W-:-:S03]  /*0cc0*/  IMAD.MOV.U32 R12, RZ, RZ, RZ ;  /* 0x000000ffff0c7224 */ /* 0x000fc600078e00ff */
[----:B------:R-:W-:-:S05]  /*0cd0*/  VIMNMX R11, PT, PT, R11, 0x46a00000, PT ;  /* 0x46a000000b0b7848 */ /* 0x000fca0003fe0100 */
[----:B------:R-:W-:-:S04]  /*0ce0*/  IMAD.IADD R14, R11, 0x1, -R10 ;  /* 0x000000010b0e7824 */ /* 0x000fc800078e0a0a */
[----:B------:R-:W-:-:S06]  /*0cf0*/  VIADD R13, R14, 0x7fe00000 ;  /* 0x7fe000000e0d7836 */ /* 0x000fcc0000000000 */
[----:B------:R-:W-:-:S10]  /*0d00*/  DMUL R10, R8, R12 ;  /* 0x0000000c080a7228 */ /* 0x000fd40000000000 */
[----:B------:R-:W-:-:S13]  /*0d10*/  FSETP.GTU.AND P0, PT, |R11|, 1.469367938527859385e-39, PT ;  /* 0x001000000b00780b */ /* 0x000fda0003f0c200 */
[----:B------:R-:W-:Y:S05]  /*0d20*/  @P0 BRA `(.L_x_16) ;  /* 0x0000000000840947 */ /* 0x000fea0003800000 */
[----:B------:R-:W-:Y:S01]  /*0d30*/  DFMA R2, R8, -R2, R6 ;  /* 0x800000020802722b */ /* 0x000fe20000000006 */
[----:B------:R-:W-:-:S09]  /*0d40*/  IMAD.MOV.U32 R12, RZ, RZ, RZ ;  /* 0x000000ffff0c7224 */ /* 0x000fd200078e00ff */
[C---:B------:R-:W-:Y:S02]  /*0d50*/  FSETP.NEU.AND P0, PT, R3.reuse, RZ, PT ;  /* 0x000000ff0300720b */ /* 0x040fe40003f0d000 */
[----:B------:R-:W-:-:S04]  /*0d60*/  LOP3.LUT R5, R3, 0x80000000, R5, 0x48, !PT ;  /* 0x8000000003057812 */ /* 0x000fc800078e4805 */
[----:B------:R-:W-:-:S07]  /*0d70*/  LOP3.LUT R13, R5, R13, RZ, 0xfc, !PT ;  /* 0x0000000d050d7212 */ /* 0x000fce00078efcff */
[----:B------:R-:W-:Y:S05]  /*0d80*/  @!P0 BRA `(.L_x_16) ;  /* 0x00000000006c8947 */ /* 0x000fea0003800000 */
[----:B------:R-:W-:Y:S02]  /*0d90*/  IMAD.MOV R3, RZ, RZ, -R14 ;  /* 0x000000ffff037224 */ /* 0x000fe400078e0a0e */
[----:B------:R-:W-:-:S06]  /*0da0*/  IMAD.MOV.U32 R2, RZ, RZ, RZ ;  /* 0x000000ffff027224 */ /* 0x000fcc00078e00ff */
[----:B------:R-:W-:Y:S02]  /*0db0*/  DFMA R2, R10, -R2, R8 ;  /* 0x800000020a02722b */ /* 0x000fe40000000008 */
[----:B------:R-:W-:-:S04]  /*0dc0*/  DMUL.RP R8, R8, R12 ;  /* 0x0000000c08087228 */ /* 0x000fc80000008000 */
[----:B------:R-:W-:-:S04]  /*0dd0*/  IADD3 R2, PT, PT, -R14, -0x43300000, RZ ;  /* 0xbcd000000e027810 */ /* 0x000fc80007ffe1ff */
[----:B------:R-:W-:Y:S02]  /*0de0*/  FSETP.NEU.AND P0, PT, |R3|, R2, PT ;  /* 0x000000020300720b */ /* 0x000fe40003f0d200 */
[----:B------:R-:W-:Y:S02]  /*0df0*/  LOP3.LUT R5, R9, R5, RZ, 0x3c, !PT ;  /* 0x0000000509057212 */ /* 0x000fe400078e3cff */
[----:B------:R-:W-:Y:S02]  /*0e00*/  FSEL R10, R8, R10, !P0 ;  /* 0x0000000a080a7208 */ /* 0x000fe40004000000 */
[----:B------:R-:W-:Y:S01]  /*0e10*/  FSEL R11, R5, R11, !P0 ;  /* 0x0000000b050b7208 */ /* 0x000fe20004000000 */
[----:B------:R-:W-:Y:S06]  /*0e20*/  BRA `(.L_x_16) ;  /* 0x0000000000447947 */ /* 0x000fec0003800000 */
.L_x_15:
[----:B------:R-:W-:-:S14]  /*0e30*/  DSETP.NAN.AND P0, PT, R4, R4, PT ;  /* 0x000000040400722a */ /* 0x000fdc0003f08000 */
[----:B------:R-:W-:Y:S05]  /*0e40*/  @P0 BRA `(.L_x_17) ;  /* 0x0000000000340947 */ /* 0x000fea0003800000 */
[----:B------:R-:W-:Y:S01]  /*0e50*/  ISETP.NE.AND P0, PT, R18, R17, PT ;  /* 0x000000111200720c */ /* 0x000fe20003f05270 */
[----:B------:R-:W-:Y:S02]  /*0e60*/  IMAD.MOV.U32 R10, RZ, RZ, 0x0 ;  /* 0x00000000ff0a7424 */ /* 0x000fe400078e00ff */
[----:B------:R-:W-:-:S10]  /*0e70*/  IMAD.MOV.U32 R11, RZ, RZ, -0x80000 ;  /* 0xfff80000ff0b7424 */ /* 0x000fd400078e00ff */
[----:B------:R-:W-:Y:S05]  /*0e80*/  @!P0 BRA `(.L_x_16) ;  /* 0x00000000002c8947 */ /* 0x000fea0003800000 */
[----:B------:R-:W-:Y:S02]  /*0e90*/  ISETP.NE.AND P0, PT, R18, 0x7ff00000, PT ;  /* 0x7ff000001200780c */ /* 0x000fe40003f05270 */
[----:B------:R-:W-:Y:S02]  /*0ea0*/  LOP3.LUT R4, R5, 0x401921fb, RZ, 0x3c, !PT ;  /* 0x401921fb05047812 */ /* 0x000fe400078e3cff */
[----:B------:R-:W-:Y:S02]  /*0eb0*/  ISETP.EQ.OR P0, PT, R17, RZ, !P0 ;  /* 0x000000ff1100720c */ /* 0x000fe40004702670 */
[----:B------:R-:W-:-:S11]  /*0ec0*/  LOP3.LUT R11, R4, 0x80000000, RZ, 0xc0, !PT ;  /* 0x80000000040b7812 */ /* 0x000fd600078ec0ff */
[----:B------:R-:W-:Y:S01]  /*0ed0*/  @P0 LOP3.LUT R2, R11, 0x7ff00000, RZ, 0xfc, !PT ;  /* 0x7ff000000b020812 */ /* 0x000fe200078efcff */
[----:B------:R-:W-:Y:S02]  /*0ee0*/  @!P0 IMAD.MOV.U32 R10, RZ, RZ, RZ ;  /* 0x000000ffff0a8224 */ /* 0x000fe400078e00ff */
[----:B------:R-:W-:Y:S02]  /*0ef0*/  @P0 IMAD.MOV.U32 R10, RZ, RZ, RZ ;  /* 0x000000ffff0a0224 */ /* 0x000fe400078e00ff */
[----:B------:R-:W-:Y:S01]  /*0f00*/  @P0 IMAD.MOV.U32 R11, RZ, RZ, R2 ;  /* 0x000000ffff0b0224 */ /* 0x000fe200078e0002 */
[----:B------:R-:W-:Y:S06]  /*0f10*/  BRA `(.L_x_16) ;  /* 0x0000000000087947 */ /* 0x000fec0003800000 */
.L_x_17:
[----:B------:R-:W-:Y:S01]  /*0f20*/  LOP3.LUT R11, R5, 0x80000, RZ, 0xfc, !PT ;  /* 0x00080000050b7812 */ /* 0x000fe200078efcff */
[----:B------:R-:W-:-:S07]  /*0f30*/  IMAD.MOV.U32 R10, RZ, RZ, R4 ;  /* 0x000000ffff0a7224 */ /* 0x000fce00078e0004 */
.L_x_16:
[----:B------:R-:W-:Y:S02]  /*0f40*/  IMAD.MOV.U32 R2, RZ, RZ, R0 ;  /* 0x000000ffff027224 */ /* 0x000fe400078e0000 */
[----:B------:R-:W-:-:S04]  /*0f50*/  IMAD.MOV.U32 R3, RZ, RZ, 0x0 ;  /* 0x00000000ff037424 */ /* 0x000fc800078e00ff */
[----:B------:R-:W-:Y:S05]  /*0f60*/  RET.REL.NODEC R2 `(_Z3fftP7double2i) ;  /* 0xfffffff002247950 */ /* 0x000fea0003c3ffff */
        .type           $_Z3fftP7double2i$__internal_trig_reduction_slowpathd,@function
        .size           $_Z3fftP7double2i$__internal_trig_reduction_slowpathd,(.L_x_27 - $_Z3fftP7double2i$__internal_trig_reduction_slowpathd)
$_Z3fftP7double2i$__internal_trig_reduction_slowpathd:
[----:B------:R-:W-:Y:S01]  /*0f70*/  SHF.R.U32.HI R12, RZ, 0x14, R14 ;  /* 0x00000014ff0c7819 */ /* 0x000fe2000001160e */
[----:B------:R-:W-:Y:S02]  /*0f80*/  IMAD.MOV.U32 R15, RZ, RZ, R0 ;  /* 0x000000ffff0f7224 */ /* 0x000fe400078e0000 */
[----:B------:R-:W-:Y:S01]  /*0f90*/  IMAD.MOV.U32 R6, RZ, RZ, RZ ;  /* 0x000000ffff067224 */ /* 0x000fe200078e00ff */
[----:B------:R-:W-:-:S04]  /*0fa0*/  LOP3.LUT R7, R12, 0x7ff, RZ, 0xc0, !PT ;  /* 0x000007ff0c077812 */ /* 0x000fc800078ec0ff */
[----:B------:R-:W-:-:S13]  /*0fb0*/  ISETP.NE.AND P0, PT, R7, 0x7ff, PT ;  /* 0x000007ff0700780c */ /* 0x000fda0003f05270 */
[----:B------:R-:W-:Y:S05]  /*0fc0*/  @!P0 BRA `(.L_x_18) ;  /* 0x0000000800488947 */ /* 0x000fea0003800000 */
[----:B------:R-:W-:Y:S01]  /*0fd0*/  VIADD R0, R7, 0xfffffc00 ;  /* 0xfffffc0007007836 */ /* 0x000fe20000000000 */
[----:B------:R-:W-:Y:S01]  /*0fe0*/  BSSY.RECONVERGENT B2, `(.L_x_19) ;  /* 0x000002f000027945 */ /* 0x000fe20003800200 */
[----:B------:R-:W-:-:S03]  /*0ff0*/  CS2R R10, SRZ ;  /* 0x00000000000a7805 */ /* 0x000fc6000001ff00 */
[----:B------:R-:W-:Y:S02]  /*1000*/  SHF.R.U32.HI R17, RZ, 0x6, R0 ;  /* 0x00000006ff117819 */ /* 0x000fe40000011600 */
[----:B------:R-:W-:Y:S02]  /*1010*/  ISETP.GE.U32.AND P0, PT, R0, 0x80, PT ;  /* 0x000000800000780c */ /* 0x000fe40003f06070 */
[C---:B------:R-:W-:Y:S02]  /*1020*/  IADD3 R0, PT, PT, -R17.reuse, 0x13, RZ ;  /* 0x0000001311007810 */ /* 0x040fe40007ffe1ff */
[----:B------:R-:W-:Y:S02]  /*1030*/  IADD3 R13, PT, PT, -R17, 0xf, RZ ;  /* 0x0000000f110d7810 */ /* 0x000fe40007ffe1ff */
[----:B------:R-:W-:-:S04]  /*1040*/  SEL R0, R0, 0x12, P0 ;  /* 0x0000001200007807 */ /* 0x000fc80000000000 */
[----:B------:R-:W-:-:S13]  /*1050*/  ISETP.GE.AND P0, PT, R13, R0, PT ;  /* 0x000000000d00720c */ /* 0x000fda0003f06270 */
[----:B------:R-:W-:Y:S05]  /*1060*/  @P0 BRA `(.L_x_20) ;  /* 0x0000000000980947 */ /* 0x000fea0003800000 */
[----:B------:R-:W0:Y:S01]  /*1070*/  LDC.64 R6, c[0x0][0x358] ;  /* 0x0000d600ff067b82 */ /* 0x000e220000000a00 */
[C---:B------:R-:W-:Y:S01]  /*1080*/  SHF.L.U64.HI R21, R15.reuse, 0xb, R14 ;  /* 0x0000000b0f157819 */ /* 0x040fe2000001020e */
[----:B------:R-:W-:Y:S01]  /*1090*/  BSSY.RECONVERGENT B3, `(.L_x_21) ;  /* 0x0000022000037945 */ /* 0x000fe20003800200 */
[----:B------:R-:W-:Y:S01]  /*10a0*/  IMAD.SHL.U32 R15, R15, 0x800, RZ ;  /* 0x000008000f0f7824 */ /* 0x000fe200078e00ff */
[----:B------:R-:W-:Y:S01]  /*10b0*/  IADD3 R19, PT, PT, RZ, -R17, -R0 ;  /* 0x80000011ff137210 */ /* 0x000fe20007ffe800 */
[----:B------:R-:W-:Y:S01]  /*10c0*/  IMAD.MOV.U32 R20, RZ, RZ, RZ ;  /* 0x000000ffff147224 */ /* 0x000fe200078e00ff */
[----:B------:R-:W-:Y:S02]  /*10d0*/  CS2R R10, SRZ ;  /* 0x00000000000a7805 */ /* 0x000fe4000001ff00 */
[----:B------:R-:W-:-:S07]  /*10e0*/  LOP3.LUT R21, R21, 0x80000000, RZ, 0xfc, !PT ;  /* 0x8000000015157812 */ /* 0x000fce00078efcff */
.L_x_22:
[----:B------:R-:W1:Y:S01]  /*10f0*/  LDC.64 R8, c[0x4][RZ] ;  /* 0x01000000ff087b82 */ /* 0x000e620000000a00 */
[----:B0-----:R-:W-:Y:S02]  /*1100*/  R2UR UR4, R6 ;  /* 0x00000000060472ca */ /* 0x001fe400000e0000 */
[----:B------:R-:W-:Y:S01]  /*1110*/  R2UR UR5, R7 ;  /* 0x00000000070572ca */ /* 0x000fe200000e0000 */
[----:B-1----:R-:W-:-:S12]  /*1120*/  IMAD.WIDE R8, R13, 0x8, R8 ;  /* 0x000000080d087825 */ /* 0x002fd800078e0208 */
[----:B------:R-:W2:Y:S01]  /*1130*/  LDG.E.64.CONSTANT R8, desc[UR4][R8.64] ;  /* 0x0000000408087981 */ /* 0x000ea2000c1e9b00 */
[----:B------:R-:W-:Y:S02]  /*1140*/  VIADD R19, R19, 0x1 ;  /* 0x0000000113137836 */ /* 0x000fe40000000000 */
[----:B------:R-:W-:Y:S02]  /*1150*/  VIADD R13, R13, 0x1 ;  /* 0x000000010d0d7836 */ /* 0x000fe40000000000 */
[----:B--2---:R-:W-:-:S04]  /*1160*/  IMAD.WIDE.U32 R10, P2, R8, R15, R10 ;  /* 0x0000000f080a7225 */ /* 0x004fc8000784000a */
[----:B------:R-:W-:Y:S02]  /*1170*/  IMAD R23, R8, R21, RZ ;  /* 0x0000001508177224 */ /* 0x000fe400078e02ff */
[CC--:B------:R-:W-:Y:S02]  /*1180*/  IMAD R22, R9.reuse, R15.reuse, RZ ;  /* 0x0000000f09167224 */ /* 0x0c0fe400078e02ff */
[----:B------:R-:W-:Y:S01]  /*1190*/  IMAD.HI.U32 R25, R9, R15, RZ ;  /* 0x0000000f09197227 */ /* 0x000fe200078e00ff */
[----:B------:R-:W-:-:S03]  /*11a0*/  IADD3 R11, P0, PT, R23, R11, RZ ;  /* 0x0000000b170b7210 */ /* 0x000fc60007f1e0ff */
[----:B------:R-:W-:Y:S01]  /*11b0*/  IMAD R23, R20, 0x8, R1 ;  /* 0x0000000814177824 */ /* 0x000fe200078e0201 */
[----:B------:R-:W-:Y:S01]  /*11c0*/  IADD3 R11, P1, PT, R22, R11, RZ ;  /* 0x0000000b160b7210 */ /* 0x000fe20007f3e0ff */
[----:B------:R-:W-:-:S04]  /*11d0*/  IMAD.HI.U32 R22, R8, R21, RZ ;  /* 0x0000001508167227 */ /* 0x000fc800078e00ff */
[----:B------:R-:W-:Y:S01]  /*11e0*/  IMAD.X R8, RZ, RZ, R22, P2 ;  /* 0x000000ffff087224 */ /* 0x000fe200010e0616 */
[----:B------:R0:W-:Y:S01]  /*11f0*/  STL.64 [R23], R10 ;  /* 0x0000000a17007387 */ /* 0x0001e20000100a00 */
[----:B------:R-:W-:-:S03]  /*1200*/  IMAD.HI.U32 R22, R9, R21, RZ ;  /* 0x0000001509167227 */ /* 0x000fc600078e00ff */
[----:B------:R-:W-:Y:S01]  /*1210*/  IADD3.X R8, P0, PT, R25, R8, RZ, P0, !PT ;  /* 0x0000000819087210 */ /* 0x000fe2000071e4ff */
[----:B------:R-:W-:Y:S02]  /*1220*/  IMAD R9, R9, R21, RZ ;  /* 0x0000001509097224 */ /* 0x000fe400078e02ff */
[----:B------:R-:W-:-:S03]  /*1230*/  VIADD R20, R20, 0x1 ;  /* 0x0000000114147836 */ /* 0x000fc60000000000 */
[----:B------:R-:W-:Y:S01]  /*1240*/  IADD3.X R9, P1, PT, R9, R8, RZ, P1, !PT ;  /* 0x0000000809097210 */ /* 0x000fe20000f3e4ff */
[----:B------:R-:W-:Y:S01]  /*1250*/  IMAD.X R8, RZ, RZ, R22, P0 ;  /* 0x000000ffff087224 */ /* 0x000fe200000e0616 */
[----:B------:R-:W-:-:S03]  /*1260*/  ISETP.NE.AND P0, PT, R19, -0xf, PT ;  /* 0xfffffff11300780c */ /* 0x000fc60003f05270 */
[----:B------:R-:W-:Y:S02]  /*1270*/  IMAD.X R8, RZ, RZ, R8, P1 ;  /* 0x000000ffff087224 */ /* 0x000fe400008e0608 */
[----:B0-----:R-:W-:Y:S02]  /*1280*/  IMAD.MOV.U32 R10, RZ, RZ, R9 ;  /* 0x000000ffff0a7224 */ /* 0x001fe400078e0009 */
[----:B------:R-:W-:-:S06]  /*1290*/  IMAD.MOV.U32 R11, RZ, RZ, R8 ;  /* 0x000000ffff0b7224 */ /* 0x000fcc00078e0008 */
[----:B------:R-:W-:Y:S05]  /*12a0*/  @P0 BRA `(.L_x_22) ;  /* 0xfffffffc00900947 */ /* 0x000fea000383ffff */
[----:B------:R-:W-:Y:S05]  /*12b0*/  BSYNC.RECONVERGENT B3 ;  /* 0x0000000000037941 */ /* 0x000fea0003800200 */
.L_x_21:
[----:B------:R-:W-:-:S07]  /*12c0*/  IMAD.MOV.U32 R13, RZ, RZ, R0 ;  /* 0x000000ffff0d7224 */ /* 0x000fce00078e0000 */
.L_x_20:
[----:B------:R-:W-:Y:S05]  /*12d0*/  BSYNC.RECONVERGENT B2 ;  /* 0x0000000000027941 */ /* 0x000fea0003800200 */
.L_x_19:
[----:B------:R-:W-:Y:S01]  /*12e0*/  LOP3.LUT P0, R23, R12, 0x3f, RZ, 0xc0, !PT ;  /* 0x0000003f0c177812 */ /* 0x000fe2000780c0ff */
[----:B------:R-:W-:-:S04]  /*12f0*/  IMAD.IADD R0, R17, 0x1, R13 ;  /* 0x0000000111007824 */ /* 0x000fc800078e020d */
[----:B------:R-:W-:-:S05]  /*1300*/  IMAD.U32 R25, R0, 0x8, R1 ;  /* 0x0000000800197824 */ /* 0x000fca00078e0001 */
[----:B------:R0:W-:Y:S04]  /*1310*/  STL.64 [R25+-0x78], R10 ;  /* 0xffff880a19007387 */ /* 0x0001e80000100a00 */
[----:B------:R-:W2:Y:S04]  /*1320*/  @P0 LDL.64 R20, [R1+0x8] ;  /* 0x0000080001140983 */ /* 0x000ea80000100a00 */
[----:B------:R-:W3:Y:S04]  /*1330*/  LDL.64 R8, [R1+0x10] ;  /* 0x0000100001087983 */ /* 0x000ee80000100a00 */
[----:B------:R-:W4:Y:S01]  /*1340*/  LDL.64 R6, [R1+0x18] ;  /* 0x0000180001067983 */ /* 0x000f220000100a00 */
[----:B------:R-:W-:Y:S01]  /*1350*/  @P0 LOP3.LUT R0, R23, 0x3f, RZ, 0x3c, !PT ;  /* 0x0000003f17000812 */ /* 0x000fe200078e3cff */
[----:B------:R-:W-:Y:S01]  /*1360*/  BSSY.RECONVERGENT B2, `(.L_x_23) ;  /* 0x0000034000027945 */ /* 0x000fe20003800200 */
[----:B--2---:R-:W-:-:S02]  /*1370*/  @P0 SHF.R.U64 R13, R20, 0x1, R21 ;  /* 0x00000001140d0819 */ /* 0x004fc40000001215 */
[----:B------:R-:W-:Y:S02]  /*1380*/  @P0 SHF.R.U32.HI R15, RZ, 0x1, R21 ;  /* 0x00000001ff0f0819 */ /* 0x000fe40000011615 */
[CC--:B---3--:R-:W-:Y:S02]  /*1390*/  @P0 SHF.L.U32 R17, R8.reuse, R23.reuse, RZ ;  /* 0x0000001708110219 */ /* 0x0c8fe400000006ff */
[----:B0-----:R-:W-:Y:S02]  /*13a0*/  @P0 SHF.R.U64 R10, R13, R0, R15 ;  /* 0x000000000d0a0219 */ /* 0x001fe4000000120f */
[--C-:B------:R-:W-:Y:S02]  /*13b0*/  @P0 SHF.R.U32.HI R21, RZ, 0x1, R9.reuse ;  /* 0x00000001ff150819 */ /* 0x100fe40000011609 */
[C-C-:B------:R-:W-:Y:S02]  /*13c0*/  @P0 SHF.R.U64 R19, R8.reuse, 0x1, R9.reuse ;  /* 0x0000000108130819 */ /* 0x140fe40000001209 */
[----:B------:R-:W-:-:S02]  /*13d0*/  @P0 SHF.L.U64.HI R12, R8, R23, R9 ;  /* 0x00000017080c0219 */ /* 0x000fc40000010209 */
[----:B------:R-:W-:Y:S02]  /*13e0*/  @P0 SHF.R.U32.HI R11, RZ, R0, R15 ;  /* 0x00000000ff0b0219 */ /* 0x000fe4000001160f */
[----:B------:R-:W-:Y:S02]  /*13f0*/  @P0 LOP3.LUT R8, R17, R10, RZ, 0xfc, !PT ;  /* 0x0000000a11080212 */ /* 0x000fe400078efcff */
[----:B----4-:R-:W-:Y:S02]  /*1400*/  @P0 SHF.L.U32 R13, R6, R23, RZ ;  /* 0x00000017060d0219 */ /* 0x010fe400000006ff */
[----:B------:R-:W-:Y:S01]  /*1410*/  @P0 SHF.R.U64 R20, R19, R0, R21 ;  /* 0x0000000013140219 */ /* 0x000fe20000001215 */
[----:B------:R-:W-:Y:S01]  /*1420*/  IMAD.SHL.U32 R10, R8, 0x4, RZ ;  /* 0x00000004080a7824 */ /* 0x000fe200078e00ff */
[----:B------:R-:W-:Y:S02]  /*1430*/  @P0 LOP3.LUT R9, R12, R11, RZ, 0xfc, !PT ;  /* 0x0000000b0c090212 */ /* 0x000fe400078efcff */
[----:B------:R-:W-:-:S02]  /*1440*/  @P0 SHF.L.U64.HI R23, R6, R23, R7 ;  /* 0x0000001706170219 */ /* 0x000fc40000010207 */
[----:B------:R-:W-:Y:S02]  /*1450*/  @P0 LOP3.LUT R6, R13, R20, RZ, 0xfc, !PT ;  /* 0x000000140d060212 */ /* 0x000fe400078efcff */
[----:B------:R-:W-:Y:S02]  /*1460*/  @P0 SHF.R.U32.HI R0, RZ, R0, R21 ;  /* 0x00000000ff000219 */ /* 0x000fe40000011615 */
[----:B------:R-:W-:Y:S02]  /*1470*/  SHF.L.U64.HI R20, R8, 0x2, R9 ;  /* 0x0000000208147819 */ /* 0x000fe40000010209 */
[----:B------:R-:W-:Y:S02]  /*1480*/  @P0 LOP3.LUT R7, R23, R0, RZ, 0xfc, !PT ;  /* 0x0000000017070212 */ /* 0x000fe400078efcff */
[----:B------:R-:W-:Y:S02]  /*1490*/  SHF.L.W.U32.HI R9, R9, 0x2, R6 ;  /* 0x0000000209097819 */ /* 0x000fe40000010e06 */
[----:B------:R-:W-:-:S02]  /*14a0*/  IADD3 RZ, P0, PT, RZ, -R10, RZ ;  /* 0x8000000affff7210 */ /* 0x000fc40007f1e0ff */
[----:B------:R-:W-:Y:S02]  /*14b0*/  LOP3.LUT R0, RZ, R20, RZ, 0x33, !PT ;  /* 0x00000014ff007212 */ /* 0x000fe400078e33ff */
[----:B------:R-:W-:Y:S02]  /*14c0*/  SHF.L.W.U32.HI R6, R6, 0x2, R7 ;  /* 0x0000000206067819 */ /* 0x000fe40000010e07 */
[----:B------:R-:W-:Y:S02]  /*14d0*/  LOP3.LUT R8, RZ, R9, RZ, 0x33, !PT ;  /* 0x00000009ff087212 */ /* 0x000fe400078e33ff */
[----:B------:R-:W-:Y:S02]  /*14e0*/  IADD3.X R11, P0, PT, RZ, R0, RZ, P0, !PT ;  /* 0x00000000ff0b7210 */ /* 0x000fe4000071e4ff */
[----:B------:R-:W-:Y:S02]  /*14f0*/  LOP3.LUT R12, RZ, R6, RZ, 0x33, !PT ;  /* 0x00000006ff0c7212 */ /* 0x000fe400078e33ff */
[----:B------:R-:W-:-:S02]  /*1500*/  IADD3.X R0, P1, PT, RZ, R8, RZ, P0, !PT ;  /* 0x00000008ff007210 */ /* 0x000fc4000073e4ff */
[----:B------:R-:W-:-:S03]  /*1510*/  ISETP.GT.U32.AND P2, PT, R9, -0x1, PT ;  /* 0xffffffff0900780c */ /* 0x000fc60003f44070 */
[----:B------:R-:W-:Y:S01]  /*1520*/  IMAD.X R13, RZ, RZ, R12, P1 ;  /* 0x000000ffff0d7224 */ /* 0x000fe200008e060c */
[----:B------:R-:W-:-:S04]  /*1530*/  ISETP.GT.AND.EX P0, PT, R6, -0x1, PT, P2 ;  /* 0xffffffff0600780c */ /* 0x000fc80003f04320 */
[----:B------:R-:W-:Y:S02]  /*1540*/  SEL R8, R6, R13, P0 ;  /* 0x0000000d06087207 */ /* 0x000fe40000000000 */
[----:B------:R-:W-:Y:S02]  /*1550*/  SEL R17, R9, R0, P0 ;  /* 0x0000000009117207 */ /* 0x000fe40000000000 */
[----:B------:R-:W-:Y:S02]  /*1560*/  ISETP.NE.U32.AND P1, PT, R8, RZ, PT ;  /* 0x000000ff0800720c */ /* 0x000fe40003f25070 */
[----:B------:R-:W-:Y:S02]  /*1570*/  SEL R13, R20, R11, P0 ;  /* 0x0000000b140d7207 */ /* 0x000fe40000000000 */
[----:B------:R-:W-:Y:S01]  /*1580*/  SEL R9, R17, R8, !P1 ;  /* 0x0000000811097207 */ /* 0x000fe20004800000 */
[----:B------:R-:W-:-:S05]  /*1590*/  @!P0 IMAD.MOV R10, RZ, RZ, -R10 ;  /* 0x000000ffff0a8224 */ /* 0x000fca00078e0a0a */
[----:B------:R-:W0:Y:S02]  /*15a0*/  FLO.U32 R9, R9 ;  /* 0x0000000900097300 */ /* 0x000e2400000e0000 */
[C---:B0-----:R-:W-:Y:S02]  /*15b0*/  IADD3 R12, PT, PT, -R9.reuse, 0x1f, RZ ;  /* 0x0000001f090c7810 */ /* 0x041fe40007ffe1ff */
[----:B------:R-:W-:-:S03]  /*15c0*/  IADD3 R0, PT, PT, -R9, 0x3f, RZ ;  /* 0x0000003f09007810 */ /* 0x000fc60007ffe1ff */
[----:B------:R-:W-:-:S05]  /*15d0*/  @P1 IMAD.MOV R0, RZ, RZ, R12 ;  /* 0x000000ffff001224 */ /* 0x000fca00078e020c */
[----:B------:R-:W-:-:S13]  /*15e0*/  ISETP.NE.AND P1, PT, R0, RZ, PT ;  /* 0x000000ff0000720c */ /* 0x000fda0003f25270 */
[----:B------:R-:W-:Y:S05]  /*15f0*/  @!P1 BRA `(.L_x_24) ;  /* 0x0000000000289947 */ /* 0x000fea0003800000 */
[--C-:B------:R-:W-:Y:S02]  /*1600*/  SHF.R.U64 R11, R10, 0x1, R13.reuse ;  /* 0x000000010a0b7819 */ /* 0x100fe4000000120d */
[C---:B------:R-:W-:Y:S02]  /*1610*/  LOP3.LUT R9, R0.reuse, 0x3f, RZ, 0xc0, !PT ;  /* 0x0000003f00097812 */ /* 0x040fe400078ec0ff */
[----:B------:R-:W-:Y:S02]  /*1620*/  SHF.R.U32.HI R13, RZ, 0x1, R13 ;  /* 0x00000001ff0d7819 */ /* 0x000fe4000001160d */
[----:B------:R-:W-:Y:S02]  /*1630*/  LOP3.LUT R10, R0, 0x3f, RZ, 0xc, !PT ;  /* 0x0000003f000a7812 */ /* 0x000fe400078e0cff */
[CC--:B------:R-:W-:Y:S02]  /*1640*/  SHF.L.U64.HI R15, R17.reuse, R9.reuse, R8 ;  /* 0x00000009110f7219 */ /* 0x0c0fe40000010208 */
[----:B------:R-:W-:-:S02]  /*1650*/  SHF.L.U32 R9, R17, R9, RZ ;  /* 0x0000000911097219 */ /* 0x000fc400000006ff */
[-CC-:B------:R-:W-:Y:S02]  /*1660*/  SHF.R.U64 R8, R11, R10.reuse, R13.reuse ;  /* 0x0000000a0b087219 */ /* 0x180fe4000000120d */
[----:B------:R-:W-:Y:S02]  /*1670*/  SHF.R.U32.HI R10, RZ, R10, R13 ;  /* 0x0000000aff0a7219 */ /* 0x000fe4000001160d */
[----:B------:R-:W-:Y:S02]  /*1680*/  LOP3.LUT R17, R9, R8, RZ, 0xfc, !PT ;  /* 0x0000000809117212 */ /* 0x000fe400078efcff */
[----:B------:R-:W-:-:S07]  /*1690*/  LOP3.LUT R8, R15, R10, RZ, 0xfc, !PT ;  /* 0x0000000a0f087212 */ /* 0x000fce00078efcff */
.L_x_24:
[----:B------:R-:W-:Y:S05]  /*16a0*/  BSYNC.RECONVERGENT B2 ;  /* 0x0000000000027941 */ /* 0x000fea0003800200 */
.L_x_23:
[----:B------:R-:W-:-:S04]  /*16b0*/  IMAD.WIDE.U32 R12, R17, 0x2168c235, RZ ;  /* 0x2168c235110c7825 */ /* 0x000fc800078e00ff */
[----:B------:R-:W-:Y:S01]  /*16c0*/  IMAD.MOV.U32 R10, RZ, RZ, R13 ;  /* 0x000000ffff0a7224 */ /* 0x000fe200078e000d */
[----:B------:R-:W-:Y:S01]  /*16d0*/  IADD3 RZ, P1, PT, R12, R12, RZ ;  /* 0x0000000c0cff7210 */ /* 0x000fe20007f3e0ff */
[----:B------:R-:W-:Y:S02]  /*16e0*/  IMAD.MOV.U32 R11, RZ, RZ, RZ ;  /* 0x000000ffff0b7224 */ /* 0x000fe400078e00ff */
[----:B------:R-:W-:-:S04]  /*16f0*/  IMAD.HI.U32 R9, R8, -0x36f0255e, RZ ;  /* 0xc90fdaa208097827 */ /* 0x000fc800078e00ff */
[----:B------:R-:W-:-:S04]  /*1700*/  IMAD.WIDE.U32 R10, R17, -0x36f0255e, R10 ;  /* 0xc90fdaa2110a7825 */ /* 0x000fc800078e000a */
[C---:B------:R-:W-:Y:S02]  /*1710*/  IMAD R13, R8.reuse, -0x36f0255e, RZ ;  /* 0xc90fdaa2080d7824 */ /* 0x040fe400078e02ff */
[----:B------:R-:W-:-:S04]  /*1720*/  IMAD.WIDE.U32 R10, P2, R8, 0x2168c235, R10 ;  /* 0x2168c235080a7825 */ /* 0x000fc8000784000a */
[----:B------:R-:W-:Y:S01]  /*1730*/  IMAD.X R8, RZ, RZ, R9, P2 ;  /* 0x000000ffff087224 */ /* 0x000fe200010e0609 */
[----:B------:R-:W-:Y:S02]  /*1740*/  IADD3 R9, P2, PT, R13, R11, RZ ;  /* 0x0000000b0d097210 */ /* 0x000fe40007f5e0ff */
[----:B------:R-:W-:Y:S02]  /*1750*/  IADD3.X RZ, P1, PT, R10, R10, RZ, P1, !PT ;  /* 0x0000000a0aff7210 */ /* 0x000fe40000f3e4ff */
[C---:B------:R-:W-:Y:S01]  /*1760*/  ISETP.GT.U32.AND P3, PT, R9.reuse, RZ, PT ;  /* 0x000000ff0900720c */ /* 0x040fe20003f64070 */
[----:B------:R-:W-:Y:S01]  /*1770*/  IMAD.X R8, RZ, RZ, R8, P2 ;  /* 0x000000ffff087224 */ /* 0x000fe200010e0608 */
[----:B------:R-:W-:-:S04]  /*1780*/  IADD3.X R10, P2, PT, R9, R9, RZ, P1, !PT ;  /* 0x00000009090a7210 */ /* 0x000fc80000f5e4ff */
[C---:B------:R-:W-:Y:S01]  /*1790*/  ISETP.GT.AND.EX P1, PT, R8.reuse, RZ, PT, P3 ;  /* 0x000000ff0800720c */ /* 0x040fe20003f24330 */
[----:B------:R-:W-:-:S03]  /*17a0*/  IMAD.X R11, R8, 0x1, R8, P2 ;  /* 0x00000001080b7824 */ /* 0x000fc600010e0608 */
[----:B------:R-:W-:Y:S02]  /*17b0*/  SEL R9, R10, R9, P1 ;  /* 0x000000090a097207 */ /* 0x000fe40000800000 */
[----:B------:R-:W-:Y:S02]  /*17c0*/  SEL R10, R11, R8, P1 ;  /* 0x000000080b0a7207 */ /* 0x000fe40000800000 */
[----:B------:R-:W-:Y:S02]  /*17d0*/  IADD3 R9, P2, PT, R9, 0x1, RZ ;  /* 0x0000000109097810 */ /* 0x000fe40007f5e0ff */
[----:B------:R-:W-:Y:S02]  /*17e0*/  SEL R11, RZ, 0xffffffff, !P1 ;  /* 0xffffffffff0b7807 */ /* 0x000fe40004800000 */
[----:B------:R-:W-:Y:S01]  /*17f0*/  LOP3.LUT P1, R8, R14, 0x80000000, RZ, 0xc0, !PT ;  /* 0x800000000e087812 */ /* 0x000fe2000782c0ff */
[----:B------:R-:W-:Y:S02]  /*1800*/  IMAD.X R10, RZ, RZ, R10, P2 ;  /* 0x000000ffff0a7224 */ /* 0x000fe400010e060a */
[----:B------:R-:W-:Y:S01]  /*1810*/  IMAD.IADD R11, R11, 0x1, -R0 ;  /* 0x000000010b0b7824 */ /* 0x000fe200078e0a00 */
[----:B------:R-:W-:-:S02]  /*1820*/  @!P0 LOP3.LUT R8, R8, 0x80000000, RZ, 0x3c, !PT ;  /* 0x8000000008088812 */ /* 0x000fc400078e3cff */
[----:B------:R-:W-:-:S04]  /*1830*/  SHF.R.U64 R9, R9, 0xa, R10 ;  /* 0x0000000a09097819 */ /* 0x000fc8000000120a */
[----:B------:R-:W-:-:S04]  /*1840*/  IADD3 R9, P2, PT, R9, 0x1, RZ ;  /* 0x0000000109097810 */ /* 0x000fc80007f5e0ff */
[----:B------:R-:W-:-:S04]  /*1850*/  LEA.HI.X R10, R10, RZ, RZ, 0x16, P2 ;  /* 0x000000ff0a0a7211 */ /* 0x000fc800010fb4ff */
[--C-:B------:R-:W-:Y:S02]  /*1860*/  SHF.R.U64 R0, R9, 0x1, R10.reuse ;  /* 0x0000000109007819 */ /* 0x100fe4000000120a */
[----:B------:R-:W-:Y:S01]  /*1870*/  SHF.R.U32.HI R9, RZ, 0x1e, R7 ;  /* 0x0000001eff097819 */ /* 0x000fe20000011607 */
[----:B------:R-:W-:Y:S01]  /*1880*/  IMAD.SHL.U32 R7, R11, 0x100000, RZ ;  /* 0x001000000b077824 */ /* 0x000fe200078e00ff */
[----:B------:R-:W-:Y:S02]  /*1890*/  SHF.R.U32.HI R10, RZ, 0x1, R10 ;  /* 0x00000001ff0a7819 */ /* 0x000fe4000001160a */
[----:B------:R-:W-:Y:S02]  /*18a0*/  IADD3 R15, P2, P3, RZ, RZ, R0 ;  /* 0x000000ffff0f7210 */ /* 0x000fe40007b5e000 */
[----:B------:R-:W-:Y:S02]  /*18b0*/  LEA.HI R6, R6, R9, RZ, 0x1 ;  /* 0x0000000906067211 */ /* 0x000fe400078f08ff */
[----:B------:R-:W-:-:S03]  /*18c0*/  IADD3.X R7, PT, PT, R7, 0x3fe00000, R10, P2, P3 ;  /* 0x3fe0000007077810 */ /* 0x000fc600017e640a */
[----:B------:R-:W-:Y:S01]  /*18d0*/  @P1 IMAD.MOV R6, RZ, RZ, -R6 ;  /* 0x000000ffff061224 */ /* 0x000fe200078e0a06 */
[----:B------:R-:W-:-:S07]  /*18e0*/  LOP3.LUT R14, R7, R8, RZ, 0xfc, !PT ;  /* 0x00000008070e7212 */ /* 0x000fce00078efcff */
.L_x_18:
[----:B------:R-:W-:Y:S02]  /*18f0*/  IMAD.MOV.U32 R19, RZ, RZ, 0x0 ;  /* 0x00000000ff137424 */ /* 0x000fe400078e00ff */
[----:B------:R-:W-:Y:S02]  /*1900*/  IMAD.MOV.U32 R0, RZ, RZ, R6 ;  /* 0x000000ffff007224 */ /* 0x000fe400078e0006 */
[----:B------:R-:W-:Y:S02]  /*1910*/  IMAD.MOV.U32 R6, RZ, RZ, R15 ;  /* 0x000000ffff067224 */ /* 0x000fe400078e000f */
[----:B------:R-:W-:Y:S01]  /*1920*/  IMAD.MOV.U32 R7, RZ, RZ, R14 ;  /* 0x000000ffff077224 */ /* 0x000fe200078e000e */
[----:B------:R-:W-:Y:S06]  /*1930*/  RET.REL.NODEC R18 `(_Z3fftP7double2i) ;  /* 0xffffffe412b07950 */ /* 0x000fec0003c3ffff */
.L_x_25:
        /* <DEDUP_REMOVED lines=12> */
.L_x_27:


//--------------------- .nv.global.init           --------------------------
	.section	.nv.global.init,"aw",@progbits
	.align	16
.nv.global.init:
	.type		__cudart_sin_cos_coeffs,@object
	.size		__cudart_sin_cos_coeffs,(__cudart_i2opi_d - __cudart_sin_cos_coeffs)
__cudart_sin_cos_coeffs:
        /*0000*/ 	.byte	0x46, 0xd2, 0xb0, 0x2c, 0xf1, 0xe5, 0x5a, 0xbe, 0x92, 0xe3, 0xac, 0x69, 0xe3, 0x1d, 0xc7, 0x3e
        /*0010*/ 	.byte	0xa1, 0x62, 0xdb, 0x19, 0xa0, 0x01, 0x2a, 0xbf, 0x18, 0x08, 0x11, 0x11, 0x11, 0x11, 0x81, 0x3f
        /*0020*/ 	.byte	0x54, 0x55, 0x55, 0x55, 0x55, 0x55, 0xc5, 0xbf, 0x00, 0x00, 0x00, 0x00, 0x00, 0x00, 0x00, 0x00
        /*0030*/ 	.byte	0x00, 0x00, 0x00, 0x00, 0x00, 0x00, 0x00, 0x00, 0x64, 0x81, 0xfd, 0x20, 0x83, 0xff, 0xa8, 0xbd
        /*0040*/ 	.byte	0x28, 0x85, 0xef, 0xc1, 0xa7, 0xee, 0x21, 0x3e, 0xd9, 0xe6, 0x06, 0x8e, 0x4f, 0x7e, 0x92, 0xbe
        /*0050*/ 	.byte	0xe9, 0xbc, 0xdd, 0x19, 0xa0, 0x01, 0xfa, 0x3e, 0x47, 0x5d, 0xc1, 0x16, 0x6c, 0xc1, 0x56, 0xbf
        /*0060*/ 	.byte	0x51, 0x55, 0x55, 0x55, 0x55, 0x55, 0xa5, 0x3f, 0x00, 0x00, 0x00, 0x00, 0x00, 0x00, 0xe0, 0xbf
        /*0070*/ 	.byte	0x00, 0x00, 0x00, 0x00, 0x00, 0x00, 0xf0, 0x3f, 0x00, 0x00, 0x00, 0x00, 0x00, 0x00, 0x00, 0x00
	.type		__cudart_i2opi_d,@object
	.size		__cudart_i2opi_d,(.L_0 - __cudart_i2opi_d)
__cudart_i2opi_d:
        /* <DEDUP_REMOVED lines=9> */
.L_0:


//--------------------- .nv.shared.reserved.0     --------------------------
	.section	.nv.shared.reserved.0,"aw",@nobits
	.weak		__nv_reservedSMEM_offset_0_alias
	.size		__nv_reservedSMEM_offset_0_alias, 0, 64
	.other		__nv_reservedSMEM_offset_0_alias,@"STO_CUDA_RESERVED_SHARED STV_DEFAULT"
__nv_reservedSMEM_offset_0_alias:
	.zero		0
	.zero		64


//--------------------- .nv.constant0._Z16bit_reverse_copyP7double2iS0_ --------------------------
	.section	.nv.constant0._Z16bit_reverse_copyP7double2iS0_,"a",@progbits
	.sectionflags	@""
	.align	4
.nv.constant0._Z16bit_reverse_copyP7double2iS0_:
	.zero		920


//--------------------- .nv.constant0._Z3fftP7double2i --------------------------
	.section	.nv.constant0._Z3fftP7double2i,"a",@progbits
	.sectionflags	@""
	.align	4
.nv.constant0._Z3fftP7double2i:
	.zero		908


//--------------------- SYMBOLS --------------------------

	.type		.nv.reservedSmem.offset0,@object
	.size		.nv.reservedSmem.offset0,0x4
